	.target	sm_100a

	.elftype	@"ET_EXEC"


//--------------------- .note.nv.tkinfo           --------------------------
	.section	.note.nv.tkinfo,"",@"SHT_NOTE"
	.sectionflags	@"SHF_NOTE_NV_TKINFO"
	.tkinfo
        /*0018*/ 	.word	0x00000002
        /*0030*/ 	.string	""
        /*0030*/ 	.string	"ptxas"
        /*0030*/ 	.string	"Cuda compilation tools, release 13.0, V13.0.88"
        /*0030*/ 	.string	"Build cuda_13.0.r13.0/compiler.36424714_0"
        /*0030*/ 	.string	"-arch sm_100a -m 64 "



//--------------------- .note.nv.cuinfo           --------------------------
	.section	.note.nv.cuinfo,"",@"SHT_NOTE"
	.sectionflags	@"SHF_NOTE_NV_CUINFO"
        /*0018*/ 	.short	0x0002
        /*001a*/ 	.short	0x0064
        /*001c*/ 	.short	0x0082
	.zero		2


//--------------------- .nv.info                  --------------------------
	.section	.nv.info,"",@"SHT_CUDA_INFO"
	.align	4


	//----- nvinfo : EIATTR_REGCOUNT
	.align		4
        /*0000*/ 	.byte	0x04, 0x2f
        /*0002*/ 	.short	(.L_19 - .L_18)
	.align		4
.L_18:
        /*0004*/ 	.word	index@(_ZN7cutlass13device_kernelINS_4gemm6kernel13GemmUniversalIN4cute5tupleIJiiiiEEENS1_10collective13CollectiveMmaINS1_46MainloopSm100TmaUmmaWarpSpecializedBlockScaledILi7ELi2ELi2ENS5_IJNS4_1CILi2EEENSA_ILi1EEESC_EEEEENS5_IJNSA_ILi256EEENSA_ILi128EEESF_EEENS5_IJNS_12float_e2m1_tENS_13float_ue8m0_tEEEENS5_IJNS5_IJlSC_lEEENS4_6LayoutINS5_IJNS5_IJNS5_IJNSA_ILi32EEENSA_ILi4EEEEEEiEEESQ_NS5_IJSC_iEEEEEENS5_IJNS5_IJNS5_IJNSA_ILi16EEESO_EEEiEEENS5_IJNS5_IJNSA_ILi0EEESC_EEENSA_ILi512EEEEEENS5_IJSW_iEEEEEEEEEEESK_S13_NS4_8TiledMMAINS4_8MMA_AtomIJNS4_23SM100_MMA_MXF4_2x1SM_SSISI_SI_fSJ_Li256ELi128ELi32ELNS4_4UMMA5MajorE0ELS18_0ELNS17_7ScaleInE0ELS19_0EEEEEENSM_INS5_IJSC_SC_SC_EEENS5_IJSW_SW_SW_EEEEENS5_IJNS4_10UnderscoreES1F_S1F_EEEEENS5_IJNS4_18SM100_TMA_2SM_LOADES1I_EEENS5_IJNS4_14ComposedLayoutINS4_7SwizzleILi3ELi4ELi3EEENS4_18smem_ptr_flag_bitsILi4EEENSM_INS5_IJNSA_ILi8EEESF_EEENS5_IJSF_SC_EEEEEEENSM_INS5_IJNS5_IJNS5_IJSP_SC_EEENS5_IJSN_SB_EEEEEESC_NS5_IJSB_SB_EEEEEENS5_IJNS5_IJNS5_IJSU_SY_EEESX_EEESW_NS5_IJSB_SY_EEEEEEEEEEEvNS4_8identityENS5_IJS1I_NS4_28SM100_TMA_2SM_LOAD_MULTICASTEEEES24_vS25_EENS_8epilogue10collective18CollectiveEpilogueINS29_23Sm100TmaWarpSpecializedILi4ELi2ELi32ELb1ELb0EEEJNS5_IJSG_SG_SF_EEENS5_IJNSM_ISG_SC_EENSM_ISN_SC_EEEEENS_10bfloat16_tESL_S2I_SL_NS29_6fusion15FusionCallbacksIS2D_NS2J_17LinearCombinationIS2I_fS2I_fLNS_15FloatRoundStyleE2EEES2E_S2H_JEEENS4_5SM1004TMEM4LOAD26SM100_TMEM_LOAD_32dp32b32xENS4_13SM90_TMA_LOADENS1K_INS1L_ILi2ELi4ELi3EEENS1N_ILi16EEENSM_INS5_IJS1P_SN_EEENS5_IJSN_SC_EEEEEEENS4_39AutoVectorizingCopyWithAssumedAlignmentILi128EEENS4_14SM90_TMA_STOREES2Z_S31_S31_EEEvvEEEEvNT_6ParamsE)
        /*0008*/ 	.word	0x00000076


	//----- nvinfo : EIATTR_FRAME_SIZE
	.align		4
.L_19:
        /*000c*/ 	.byte	0x04, 0x11
        /*000e*/ 	.short	(.L_21 - .L_20)
	.align		4
.L_20:
        /*0010*/ 	.word	index@($__internal_2_$__cuda_sm10x_tcgen05_guardrail_trap_unallocated_columns_being_dealloced)
        /*0014*/ 	.word	0x00000000


	//----- nvinfo : EIATTR_FRAME_SIZE
	.align		4
.L_21:
        /*0018*/ 	.byte	0x04, 0x11
        /*001a*/ 	.short	(.L_23 - .L_22)
	.align		4
.L_22:
        /*001c*/ 	.word	index@($__internal_1_$__cuda_sm10x_tcgen05_guardrail_trap_phase_invalid_during_alloc)
        /*0020*/ 	.word	0x00000000


	//----- nvinfo : EIATTR_FRAME_SIZE
	.align		4
.L_23:
        /*0024*/ 	.byte	0x04, 0x11
        /*0026*/ 	.short	(.L_25 - .L_24)
	.align		4
.L_24:
        /*0028*/ 	.word	index@($__internal_0_$__cuda_sm10x_tcgen05_guardrail_trap_col_being_dealloced_not_returned_by_alloc)
        /*002c*/ 	.word	0x00000000


	//----- nvinfo : EIATTR_FRAME_SIZE
	.align		4
.L_25:
        /*0030*/ 	.byte	0x04, 0x11
        /*0032*/ 	.short	(.L_27 - .L_26)
	.align		4
.L_26:
        /*0034*/ 	.word	index@(_ZN7cutlass13device_kernelINS_4gemm6kernel13GemmUniversalIN4cute5tupleIJiiiiEEENS1_10collective13CollectiveMmaINS1_46MainloopSm100TmaUmmaWarpSpecializedBlockScaledILi7ELi2ELi2ENS5_IJNS4_1CILi2EEENSA_ILi1EEESC_EEEEENS5_IJNSA_ILi256EEENSA_ILi128EEESF_EEENS5_IJNS_12float_e2m1_tENS_13float_ue8m0_tEEEENS5_IJNS5_IJlSC_lEEENS4_6LayoutINS5_IJNS5_IJNS5_IJNSA_ILi32EEENSA_ILi4EEEEEEiEEESQ_NS5_IJSC_iEEEEEENS5_IJNS5_IJNS5_IJNSA_ILi16EEESO_EEEiEEENS5_IJNS5_IJNSA_ILi0EEESC_EEENSA_ILi512EEEEEENS5_IJSW_iEEEEEEEEEEESK_S13_NS4_8TiledMMAINS4_8MMA_AtomIJNS4_23SM100_MMA_MXF4_2x1SM_SSISI_SI_fSJ_Li256ELi128ELi32ELNS4_4UMMA5MajorE0ELS18_0ELNS17_7ScaleInE0ELS19_0EEEEEENSM_INS5_IJSC_SC_SC_EEENS5_IJSW_SW_SW_EEEEENS5_IJNS4_10UnderscoreES1F_S1F_EEEEENS5_IJNS4_18SM100_TMA_2SM_LOADES1I_EEENS5_IJNS4_14ComposedLayoutINS4_7SwizzleILi3ELi4ELi3EEENS4_18smem_ptr_flag_bitsILi4EEENSM_INS5_IJNSA_ILi8EEESF_EEENS5_IJSF_SC_EEEEEEENSM_INS5_IJNS5_IJNS5_IJSP_SC_EEENS5_IJSN_SB_EEEEEESC_NS5_IJSB_SB_EEEEEENS5_IJNS5_IJNS5_IJSU_SY_EEESX_EEESW_NS5_IJSB_SY_EEEEEEEEEEEvNS4_8identityENS5_IJS1I_NS4_28SM100_TMA_2SM_LOAD_MULTICASTEEEES24_vS25_EENS_8epilogue10collective18CollectiveEpilogueINS29_23Sm100TmaWarpSpecializedILi4ELi2ELi32ELb1ELb0EEEJNS5_IJSG_SG_SF_EEENS5_IJNSM_ISG_SC_EENSM_ISN_SC_EEEEENS_10bfloat16_tESL_S2I_SL_NS29_6fusion15FusionCallbacksIS2D_NS2J_17LinearCombinationIS2I_fS2I_fLNS_15FloatRoundStyleE2EEES2E_S2H_JEEENS4_5SM1004TMEM4LOAD26SM100_TMEM_LOAD_32dp32b32xENS4_13SM90_TMA_LOADENS1K_INS1L_ILi2ELi4ELi3EEENS1N_ILi16EEENSM_INS5_IJS1P_SN_EEENS5_IJSN_SC_EEEEEEENS4_39AutoVectorizingCopyWithAssumedAlignmentILi128EEENS4_14SM90_TMA_STOREES2Z_S31_S31_EEEvvEEEEvNT_6ParamsE)
        /*0038*/ 	.word	0x00000000


	//----- nvinfo : EIATTR_MIN_STACK_SIZE
	.align		4
.L_27:
        /*003c*/ 	.byte	0x04, 0x12
        /*003e*/ 	.short	(.L_29 - .L_28)
	.align		4
.L_28:
        /*0040*/ 	.word	index@(_ZN7cutlass13device_kernelINS_4gemm6kernel13GemmUniversalIN4cute5tupleIJiiiiEEENS1_10collective13CollectiveMmaINS1_46MainloopSm100TmaUmmaWarpSpecializedBlockScaledILi7ELi2ELi2ENS5_IJNS4_1CILi2EEENSA_ILi1EEESC_EEEEENS5_IJNSA_ILi256EEENSA_ILi128EEESF_EEENS5_IJNS_12float_e2m1_tENS_13float_ue8m0_tEEEENS5_IJNS5_IJlSC_lEEENS4_6LayoutINS5_IJNS5_IJNS5_IJNSA_ILi32EEENSA_ILi4EEEEEEiEEESQ_NS5_IJSC_iEEEEEENS5_IJNS5_IJNS5_IJNSA_ILi16EEESO_EEEiEEENS5_IJNS5_IJNSA_ILi0EEESC_EEENSA_ILi512EEEEEENS5_IJSW_iEEEEEEEEEEESK_S13_NS4_8TiledMMAINS4_8MMA_AtomIJNS4_23SM100_MMA_MXF4_2x1SM_SSISI_SI_fSJ_Li256ELi128ELi32ELNS4_4UMMA5MajorE0ELS18_0ELNS17_7ScaleInE0ELS19_0EEEEEENSM_INS5_IJSC_SC_SC_EEENS5_IJSW_SW_SW_EEEEENS5_IJNS4_10UnderscoreES1F_S1F_EEEEENS5_IJNS4_18SM100_TMA_2SM_LOADES1I_EEENS5_IJNS4_14ComposedLayoutINS4_7SwizzleILi3ELi4ELi3EEENS4_18smem_ptr_flag_bitsILi4EEENSM_INS5_IJNSA_ILi8EEESF_EEENS5_IJSF_SC_EEEEEEENSM_INS5_IJNS5_IJNS5_IJSP_SC_EEENS5_IJSN_SB_EEEEEESC_NS5_IJSB_SB_EEEEEENS5_IJNS5_IJNS5_IJSU_SY_EEESX_EEESW_NS5_IJSB_SY_EEEEEEEEEEEvNS4_8identityENS5_IJS1I_NS4_28SM100_TMA_2SM_LOAD_MULTICASTEEEES24_vS25_EENS_8epilogue10collective18CollectiveEpilogueINS29_23Sm100TmaWarpSpecializedILi4ELi2ELi32ELb1ELb0EEEJNS5_IJSG_SG_SF_EEENS5_IJNSM_ISG_SC_EENSM_ISN_SC_EEEEENS_10bfloat16_tESL_S2I_SL_NS29_6fusion15FusionCallbacksIS2D_NS2J_17LinearCombinationIS2I_fS2I_fLNS_15FloatRoundStyleE2EEES2E_S2H_JEEENS4_5SM1004TMEM4LOAD26SM100_TMEM_LOAD_32dp32b32xENS4_13SM90_TMA_LOADENS1K_INS1L_ILi2ELi4ELi3EEENS1N_ILi16EEENSM_INS5_IJS1P_SN_EEENS5_IJSN_SC_EEEEEEENS4_39AutoVectorizingCopyWithAssumedAlignmentILi128EEENS4_14SM90_TMA_STOREES2Z_S31_S31_EEEvvEEEEvNT_6ParamsE)
        /*0044*/ 	.word	0x00000000
.L_29:


//--------------------- .nv.compat                --------------------------
	.section	.nv.compat,"",@"SHT_CUDA_COMPAT_INFO"
	.align	4
        /*0000*/ 	.byte	0x02, 0x09, 0x01, 0x00, 0x02, 0x02, 0x02, 0x00, 0x02, 0x05, 0x05, 0x00, 0x03, 0x07, 0x01, 0x01
        /*0010*/ 	.byte	0x02, 0x03, 0x01, 0x00, 0x02, 0x06, 0x01, 0x00, 0x04, 0x0b, 0x08, 0x00, 0x09, 0x00, 0x00, 0x00
        /*0020*/ 	.byte	0x00, 0x00, 0x00, 0x00


//--------------------- .nv.info._ZN7cutlass13device_kernelINS_4gemm6kernel13GemmUniversalIN4cute5tupleIJiiiiEEENS1_10collective13CollectiveMmaINS1_46MainloopSm100TmaUmmaWarpSpecializedBlockScaledILi7ELi2ELi2ENS5_IJNS4_1CILi2EEENSA_ILi1EEESC_EEEEENS5_IJNSA_ILi256EEENSA_ILi128EEESF_EEENS5_IJNS_12float_e2m1_tENS_13float_ue8m0_tEEEENS5_IJNS5_IJlSC_lEEENS4_6LayoutINS5_IJNS5_IJNS5_IJNSA_ILi32EEENSA_ILi4EEEEEEiEEESQ_NS5_IJSC_iEEEEEENS5_IJNS5_IJNS5_IJNSA_ILi16EEESO_EEEiEEENS5_IJNS5_IJNSA_ILi0EEESC_EEENSA_ILi512EEEEEENS5_IJSW_iEEEEEEEEEEESK_S13_NS4_8TiledMMAINS4_8MMA_AtomIJNS4_23SM100_MMA_MXF4_2x1SM_SSISI_SI_fSJ_Li256ELi128ELi32ELNS4_4UMMA5MajorE0ELS18_0ELNS17_7ScaleInE0ELS19_0EEEEEENSM_INS5_IJSC_SC_SC_EEENS5_IJSW_SW_SW_EEEEENS5_IJNS4_10UnderscoreES1F_S1F_EEEEENS5_IJNS4_18SM100_TMA_2SM_LOADES1I_EEENS5_IJNS4_14ComposedLayoutINS4_7SwizzleILi3ELi4ELi3EEENS4_18smem_ptr_flag_bitsILi4EEENSM_INS5_IJNSA_ILi8EEESF_EEENS5_IJSF_SC_EEEEEEENSM_INS5_IJNS5_IJNS5_IJSP_SC_EEENS5_IJSN_SB_EEEEEESC_NS5_IJSB_SB_EEEEEENS5_IJNS5_IJNS5_IJSU_SY_EEESX_EEESW_NS5_IJSB_SY_EEEEEEEEEEEvNS4_8identityENS5_IJS1I_NS4_28SM100_TMA_2SM_LOAD_MULTICASTEEEES24_vS25_EENS_8epilogue10collective18CollectiveEpilogueINS29_23Sm100TmaWarpSpecializedILi4ELi2ELi32ELb1ELb0EEEJNS5_IJSG_SG_SF_EEENS5_IJNSM_ISG_SC_EENSM_ISN_SC_EEEEENS_10bfloat16_tESL_S2I_SL_NS29_6fusion15FusionCallbacksIS2D_NS2J_17LinearCombinationIS2I_fS2I_fLNS_15FloatRoundStyleE2EEES2E_S2H_JEEENS4_5SM1004TMEM4LOAD26SM100_TMEM_LOAD_32dp32b32xENS4_13SM90_TMA_LOADENS1K_INS1L_ILi2ELi4ELi3EEENS1N_ILi16EEENSM_INS5_IJS1P_SN_EEENS5_IJSN_SC_EEEEEEENS4_39AutoVectorizingCopyWithAssumedAlignmentILi128EEENS4_14SM90_TMA_STOREES2Z_S31_S31_EEEvvEEEEvNT_6ParamsE --------------------------
	.section	.nv.info._ZN7cutlass13device_kernelINS_4gemm6kernel13GemmUniversalIN4cute5tupleIJiiiiEEENS1_10collective13CollectiveMmaINS1_46MainloopSm100TmaUmmaWarpSpecializedBlockScaledILi7ELi2ELi2ENS5_IJNS4_1CILi2EEENSA_ILi1EEESC_EEEEENS5_IJNSA_ILi256EEENSA_ILi128EEESF_EEENS5_IJNS_12float_e2m1_tENS_13float_ue8m0_tEEEENS5_IJNS5_IJlSC_lEEENS4_6LayoutINS5_IJNS5_IJNS5_IJNSA_ILi32EEENSA_ILi4EEEEEEiEEESQ_NS5_IJSC_iEEEEEENS5_IJNS5_IJNS5_IJNSA_ILi16EEESO_EEEiEEENS5_IJNS5_IJNSA_ILi0EEESC_EEENSA_ILi512EEEEEENS5_IJSW_iEEEEEEEEEEESK_S13_NS4_8TiledMMAINS4_8MMA_AtomIJNS4_23SM100_MMA_MXF4_2x1SM_SSISI_SI_fSJ_Li256ELi128ELi32ELNS4_4UMMA5MajorE0ELS18_0ELNS17_7ScaleInE0ELS19_0EEEEEENSM_INS5_IJSC_SC_SC_EEENS5_IJSW_SW_SW_EEEEENS5_IJNS4_10UnderscoreES1F_S1F_EEEEENS5_IJNS4_18SM100_TMA_2SM_LOADES1I_EEENS5_IJNS4_14ComposedLayoutINS4_7SwizzleILi3ELi4ELi3EEENS4_18smem_ptr_flag_bitsILi4EEENSM_INS5_IJNSA_ILi8EEESF_EEENS5_IJSF_SC_EEEEEEENSM_INS5_IJNS5_IJNS5_IJSP_SC_EEENS5_IJSN_SB_EEEEEESC_NS5_IJSB_SB_EEEEEENS5_IJNS5_IJNS5_IJSU_SY_EEESX_EEESW_NS5_IJSB_SY_EEEEEEEEEEEvNS4_8identityENS5_IJS1I_NS4_28SM100_TMA_2SM_LOAD_MULTICASTEEEES24_vS25_EENS_8epilogue10collective18CollectiveEpilogueINS29_23Sm100TmaWarpSpecializedILi4ELi2ELi32ELb1ELb0EEEJNS5_IJSG_SG_SF_EEENS5_IJNSM_ISG_SC_EENSM_ISN_SC_EEEEENS_10bfloat16_tESL_S2I_SL_NS29_6fusion15FusionCallbacksIS2D_NS2J_17LinearCombinationIS2I_fS2I_fLNS_15FloatRoundStyleE2EEES2E_S2H_JEEENS4_5SM1004TMEM4LOAD26SM100_TMEM_LOAD_32dp32b32xENS4_13SM90_TMA_LOADENS1K_INS1L_ILi2ELi4ELi3EEENS1N_ILi16EEENSM_INS5_IJS1P_SN_EEENS5_IJSN_SC_EEEEEEENS4_39AutoVectorizingCopyWithAssumedAlignmentILi128EEENS4_14SM90_TMA_STOREES2Z_S31_S31_EEEvvEEEEvNT_6ParamsE,"",@"SHT_CUDA_INFO"
	.sectionflags	@""
	.align	4


	//----- nvinfo : EIATTR_CUDA_API_VERSION
	.align		4
        /*0000*/ 	.byte	0x04, 0x37
        /*0002*/ 	.short	(.L_31 - .L_30)
.L_30:
        /*0004*/ 	.word	0x00000082


	//----- nvinfo : EIATTR_KPARAM_INFO
	.align		4
.L_31:
        /*0008*/ 	.byte	0x04, 0x17
        /*000a*/ 	.short	(.L_33 - .L_32)
.L_32:
        /*000c*/ 	.word	0x00000000
        /*0010*/ 	.short	0x0000
        /*0012*/ 	.short	0x0000
        /*0014*/ 	.byte	0x00, 0xf0, 0x01, 0x30


	//----- nvinfo : EIATTR_AT_ENTRY_FRAGMENTS
	.align		4
.L_33:
        /*0018*/ 	.byte	0x04, 0x4f
        /*001a*/ 	.short	(.L_35 - .L_34)


	//   ....[0]....
.L_34:
        /*001c*/ 	.word	0x00000007


	//----- nvinfo : EIATTR_RESERVED_SMEM_USED
	.align		4
.L_35:
        /*0020*/ 	.byte	0x01, 0x41
	.zero		2


	//----- nvinfo : EIATTR_SPARSE_MMA_MASK
	.align		4
        /*0024*/ 	.byte	0x03, 0x50
        /*0026*/ 	.short	0x0000


	//----- nvinfo : EIATTR_TCGEN05_2CTA_USED
	.align		4
        /*0028*/ 	.byte	0x01, 0x52
	.zero		2


	//----- nvinfo : EIATTR_MAXREG_COUNT
	.align		4
        /*002c*/ 	.byte	0x03, 0x1b
        /*002e*/ 	.short	0x00ff


	//----- nvinfo : EIATTR_NUM_BARRIERS
	.align		4
        /*0030*/ 	.byte	0x02, 0x4c
        /*0032*/ 	.byte	0x07
	.zero		1


	//----- nvinfo : EIATTR_EXTERNS
	.align		4
        /*0034*/ 	.byte	0x04, 0x0f
        /*0036*/ 	.short	(.L_37 - .L_36)


	//   ....[0]....
	.align		4
.L_36:
        /*0038*/ 	.word	index@(__assertfail)


	//----- nvinfo : EIATTR_MERCURY_ISA_VERSION
	.align		4
.L_37:
        /*003c*/ 	.byte	0x03, 0x5f
        /*003e*/ 	.short	0x0101


	//----- nvinfo : EIATTR_INT_WARP_WIDE_INSTR_OFFSETS
	.align		4
        /*0040*/ 	.byte	0x04, 0x31
        /*0042*/ 	.short	(.L_39 - .L_38)


	//   ....[0]....
.L_38:
        /*0044*/ 	.word	0x00000db0


	//   ....[1]....
        /*0048*/ 	.word	0x00000e50


	//   ....[2]....
        /*004c*/ 	.word	0x00004920


	//   ....[3]....
        /*0050*/ 	.word	0x00004940


	//   ....[4]....
        /*0054*/ 	.word	0x00004970


	//   ....[5]....
        /*0058*/ 	.word	0x00005530


	//   ....[6]....
        /*005c*/ 	.word	0x00005590


	//   ....[7]....
        /*0060*/ 	.word	0x00005680


	//   ....[8]....
        /*0064*/ 	.word	0x00005700


	//   ....[9]....
        /*0068*/ 	.word	0x00005800


	//   ....[10]....
        /*006c*/ 	.word	0x00005890


	//   ....[11]....
        /*0070*/ 	.word	0x00005990


	//   ....[12]....
        /*0074*/ 	.word	0x00005a40


	//----- nvinfo : EIATTR_COOP_GROUP_MASK_REGIDS
	.align		4
.L_39:
        /*0078*/ 	.byte	0x04, 0x29
        /*007a*/ 	.short	(.L_41 - .L_40)


	//   ....[0]....
.L_40:
        /*007c*/ 	.word	0xffffffff


	//   ....[1]....
        /*0080*/ 	.word	0xffffffff


	//   ....[2]....
        /*0084*/ 	.word	0xffffffff


	//   ....[3]....
        /*0088*/ 	.word	0xffffffff


	//   ....[4]....
        /*008c*/ 	.word	0xffffffff


	//   ....[5]....
        /*0090*/ 	.word	0xffffffff


	//   ....[6]....
        /*0094*/ 	.word	0xffffffff


	//   ....[7]....
        /*0098*/ 	.word	0xffffffff


	//   ....[8]....
        /*009c*/ 	.word	0xffffffff


	//   ....[9]....
        /*00a0*/ 	.word	0xffffffff


	//   ....[10]....
        /*00a4*/ 	.word	0xffffffff


	//   ....[11]....
        /*00a8*/ 	.word	0xffffffff


	//   ....[12]....
        /*00ac*/ 	.word	0xffffffff


	//   ....[13]....
        /*00b0*/ 	.word	0xffffffff


	//----- nvinfo : EIATTR_COOP_GROUP_INSTR_OFFSETS
	.align		4
.L_41:
        /*00b4*/ 	.byte	0x04, 0x28
        /*00b6*/ 	.short	(.L_43 - .L_42)


	//   ....[0]....
.L_42:
        /*00b8*/ 	.word	0x000000b0


	//   ....[1]....
        /*00bc*/ 	.word	0x00000580


	//   ....[2]....
        /*00c0*/ 	.word	0x00000760


	//   ....[3]....
        /*00c4*/ 	.word	0x000008f0


	//   ....[4]....
        /*00c8*/ 	.word	0x000009e0


	//   ....[5]....
        /*00cc*/ 	.word	0x00000b40


	//   ....[6]....
        /*00d0*/ 	.word	0x00000c90


	//   ....[7]....
        /*00d4*/ 	.word	0x00000ed0


	//   ....[8]....
        /*00d8*/ 	.word	0x00002470


	//   ....[9]....
        /*00dc*/ 	.word	0x000034d0


	//   ....[10]....
        /*00e0*/ 	.word	0x000039a0


	//   ....[11]....
        /*00e4*/ 	.word	0x000039d0


	//   ....[12]....
        /*00e8*/ 	.word	0x00004820


	//   ....[13]....
        /*00ec*/ 	.word	0x00004a30


	//----- nvinfo : EIATTR_VRC_CTA_INIT_COUNT
	.align		4
.L_43:
        /*00f0*/ 	.byte	0x02, 0x4a
        /*00f2*/ 	.byte	0x80
	.zero		1


	//----- nvinfo : EIATTR_SYSCALL_OFFSETS
	.align		4
        /*00f4*/ 	.byte	0x04, 0x46
        /*00f6*/ 	.short	(.L_45 - .L_44)


	//   ....[0]....
.L_44:
        /*00f8*/ 	.word	0x00006690


	//   ....[1]....
        /*00fc*/ 	.word	0x00006780


	//   ....[2]....
        /*0100*/ 	.word	0x00006f50


	//   ....[3]....
        /*0104*/ 	.word	0x00007bd0


	//   ....[4]....
        /*0108*/ 	.word	0x00008830


	//   ....[5]....
        /*010c*/ 	.word	0x00009490


	//----- nvinfo : EIATTR_MBARRIER_INSTR_OFFSETS
	.align		4
.L_45:
        /*0110*/ 	.byte	0x04, 0x39
        /*0112*/ 	.short	(.L_47 - .L_46)


	//   ....[0]....
.L_46:
        /*0114*/ 	.word	0x00000670
        /*0118*/ 	.word	0x000000ff
        /*011c*/ 	.word	0x00000000
        /*0120*/ 	.short	0x0100
        /*0122*/ 	.byte	0x04
	.zero		1


	//   ....[1]....
        /*0124*/ 	.word	0x00000680
        /*0128*/ 	.word	0x000000ff
        /*012c*/ 	.word	0x00000038
        /*0130*/ 	.short	0x0100
        /*0132*/ 	.byte	0x04
	.zero		1


	//   ....[2]....
        /*0134*/ 	.word	0x00000690
        /*0138*/ 	.word	0x000000ff
        /*013c*/ 	.word	0x00000008
        /*0140*/ 	.short	0x0100
        /*0142*/ 	.byte	0x04
	.zero		1


	//   ....[3]....
        /*0144*/ 	.word	0x000006a0
        /*0148*/ 	.word	0x000000ff
        /*014c*/ 	.word	0x00000040
        /*0150*/ 	.short	0x0100
        /*0152*/ 	.byte	0x04
	.zero		1


	//   ....[4]....
        /*0154*/ 	.word	0x000006b0
        /*0158*/ 	.word	0x000000ff
        /*015c*/ 	.word	0x00000010
        /*0160*/ 	.short	0x0100
        /*0162*/ 	.byte	0x04
	.zero		1


	//   ....[5]....
        /*0164*/ 	.word	0x000006c0
        /*0168*/ 	.word	0x000000ff
        /*016c*/ 	.word	0x00000048
        /*0170*/ 	.short	0x0100
        /*0172*/ 	.byte	0x04
	.zero		1


	//   ....[6]....
        /*0174*/ 	.word	0x000006d0
        /*0178*/ 	.word	0x000000ff
        /*017c*/ 	.word	0x00000018
        /*0180*/ 	.short	0x0100
        /*0182*/ 	.byte	0x04
	.zero		1


	//   ....[7]....
        /*0184*/ 	.word	0x000006e0
        /*0188*/ 	.word	0x000000ff
        /*018c*/ 	.word	0x00000050
        /*0190*/ 	.short	0x0100
        /*0192*/ 	.byte	0x04
	.zero		1


	//   ....[8]....
        /*0194*/ 	.word	0x000006f0
        /*0198*/ 	.word	0x000000ff
        /*019c*/ 	.word	0x00000020
        /*01a0*/ 	.short	0x0100
        /*01a2*/ 	.byte	0x04
	.zero		1


	//   ....[9]....
        /*01a4*/ 	.word	0x00000700
        /*01a8*/ 	.word	0x000000ff
        /*01ac*/ 	.word	0x00000058
        /*01b0*/ 	.short	0x0100
        /*01b2*/ 	.byte	0x04
	.zero		1


	//   ....[10]....
        /*01b4*/ 	.word	0x00000710
        /*01b8*/ 	.word	0x000000ff
        /*01bc*/ 	.word	0x00000028
        /*01c0*/ 	.short	0x0100
        /*01c2*/ 	.byte	0x04
	.zero		1


	//   ....[11]....
        /*01c4*/ 	.word	0x00000720
        /*01c8*/ 	.word	0x000000ff
        /*01cc*/ 	.word	0x00000060
        /*01d0*/ 	.short	0x0100
        /*01d2*/ 	.byte	0x04
	.zero		1


	//   ....[12]....
        /*01d4*/ 	.word	0x00000730
        /*01d8*/ 	.word	0x000000ff
        /*01dc*/ 	.word	0x00000030
        /*01e0*/ 	.short	0x0100
        /*01e2*/ 	.byte	0x04
	.zero		1


	//   ....[13]....
        /*01e4*/ 	.word	0x00000740
        /*01e8*/ 	.word	0x000000ff
        /*01ec*/ 	.word	0x00000068
        /*01f0*/ 	.short	0x0100
        /*01f2*/ 	.byte	0x04
	.zero		1


	//   ....[14]....
        /*01f4*/ 	.word	0x00000860
        /*01f8*/ 	.word	0x000000ff
        /*01fc*/ 	.word	0x00000070
        /*0200*/ 	.short	0x0100
        /*0202*/ 	.byte	0x04
	.zero		1


	//   ....[15]....
        /*0204*/ 	.word	0x00000870
        /*0208*/ 	.word	0x000000ff
        /*020c*/ 	.word	0x00000090
        /*0210*/ 	.short	0x0100
        /*0212*/ 	.byte	0x04
	.zero		1


	//   ....[16]....
        /*0214*/ 	.word	0x00000880
        /*0218*/ 	.word	0x000000ff
        /*021c*/ 	.word	0x00000078
        /*0220*/ 	.short	0x0100
        /*0222*/ 	.byte	0x04
	.zero		1


	//   ....[17]....
        /*0224*/ 	.word	0x00000890
        /*0228*/ 	.word	0x000000ff
        /*022c*/ 	.word	0x00000098
        /*0230*/ 	.short	0x0100
        /*0232*/ 	.byte	0x04
	.zero		1


	//   ....[18]....
        /*0234*/ 	.word	0x000008a0
        /*0238*/ 	.word	0x000000ff
        /*023c*/ 	.word	0x00000080
        /*0240*/ 	.short	0x0100
        /*0242*/ 	.byte	0x04
	.zero		1


	//   ....[19]....
        /*0244*/ 	.word	0x000008b0
        /*0248*/ 	.word	0x000000ff
        /*024c*/ 	.word	0x000000a0
        /*0250*/ 	.short	0x0100
        /*0252*/ 	.byte	0x04
	.zero		1


	//   ....[20]....
        /*0254*/ 	.word	0x000008c0
        /*0258*/ 	.word	0x000000ff
        /*025c*/ 	.word	0x00000088
        /*0260*/ 	.short	0x0100
        /*0262*/ 	.byte	0x04
	.zero		1


	//   ....[21]....
        /*0264*/ 	.word	0x000008d0
        /*0268*/ 	.word	0x000000ff
        /*026c*/ 	.word	0x000000a8
        /*0270*/ 	.short	0x0100
        /*0272*/ 	.byte	0x04
	.zero		1


	//   ....[22]....
        /*0274*/ 	.word	0x000009b0
        /*0278*/ 	.word	0x000000ff
        /*027c*/ 	.word	0x000000b0
        /*0280*/ 	.short	0x0100
        /*0282*/ 	.byte	0x06
	.zero		1


	//   ....[23]....
        /*0284*/ 	.word	0x000009c0
        /*0288*/ 	.word	0x000000ff
        /*028c*/ 	.word	0x000000b8
        /*0290*/ 	.short	0x0100
        /*0292*/ 	.byte	0x06
	.zero		1


	//   ....[24]....
        /*0294*/ 	.word	0x00000af0
        /*0298*/ 	.word	0x000000ff
        /*029c*/ 	.word	0x000000c0
        /*02a0*/ 	.short	0x0100
        /*02a2*/ 	.byte	0x06
	.zero		1


	//   ....[25]....
        /*02a4*/ 	.word	0x00000b00
        /*02a8*/ 	.word	0x000000ff
        /*02ac*/ 	.word	0x000000d0
        /*02b0*/ 	.short	0x0100
        /*02b2*/ 	.byte	0x06
	.zero		1


	//   ....[26]....
        /*02b4*/ 	.word	0x00000b10
        /*02b8*/ 	.word	0x000000ff
        /*02bc*/ 	.word	0x000000c8
        /*02c0*/ 	.short	0x0100
        /*02c2*/ 	.byte	0x06
	.zero		1


	//   ....[27]....
        /*02c4*/ 	.word	0x00000b20
        /*02c8*/ 	.word	0x000000ff
        /*02cc*/ 	.word	0x000000d8
        /*02d0*/ 	.short	0x0100
        /*02d2*/ 	.byte	0x06
	.zero		1


	//   ....[28]....
        /*02d4*/ 	.word	0x00000c40
        /*02d8*/ 	.word	0x000000ff
        /*02dc*/ 	.word	0x000000e0
        /*02e0*/ 	.short	0x0100
        /*02e2*/ 	.byte	0x04
	.zero		1


	//   ....[29]....
        /*02e4*/ 	.word	0x00000c50
        /*02e8*/ 	.word	0x000000ff
        /*02ec*/ 	.word	0x000000f0
        /*02f0*/ 	.short	0x0100
        /*02f2*/ 	.byte	0x04
	.zero		1


	//   ....[30]....
        /*02f4*/ 	.word	0x00000c60
        /*02f8*/ 	.word	0x000000ff
        /*02fc*/ 	.word	0x000000e8
        /*0300*/ 	.short	0x0100
        /*0302*/ 	.byte	0x04
	.zero		1


	//   ....[31]....
        /*0304*/ 	.word	0x00000c70
        /*0308*/ 	.word	0x000000ff
        /*030c*/ 	.word	0x000000f8
        /*0310*/ 	.short	0x0100
        /*0312*/ 	.byte	0x04
	.zero		1


	//   ....[32]....
        /*0314*/ 	.word	0x00000d60
        /*0318*/ 	.word	0x000000ff
        /*031c*/ 	.word	0x00000100
        /*0320*/ 	.short	0x0100
        /*0322*/ 	.byte	0x04
	.zero		1


	//   ....[33]....
        /*0324*/ 	.word	0x00000d70
        /*0328*/ 	.word	0x000000ff
        /*032c*/ 	.word	0x00000110
        /*0330*/ 	.short	0x0100
        /*0332*/ 	.byte	0x04
	.zero		1


	//   ....[34]....
        /*0334*/ 	.word	0x00000d80
        /*0338*/ 	.word	0x000000ff
        /*033c*/ 	.word	0x00000108
        /*0340*/ 	.short	0x0100
        /*0342*/ 	.byte	0x04
	.zero		1


	//   ....[35]....
        /*0344*/ 	.word	0x00000d90
        /*0348*/ 	.word	0x000000ff
        /*034c*/ 	.word	0x00000118
        /*0350*/ 	.short	0x0100
        /*0352*/ 	.byte	0x04
	.zero		1


	//   ....[36]....
        /*0354*/ 	.word	0x00000e90
        /*0358*/ 	.word	0x000000ff
        /*035c*/ 	.word	0x00000120
        /*0360*/ 	.short	0x0100
        /*0362*/ 	.byte	0x06
	.zero		1


	//   ....[37]....
        /*0364*/ 	.word	0x00001980
        /*0368*/ 	.word	0x00000003
        /*036c*/ 	.word	0x00000110
        /*0370*/ 	.short	0x010a
        /*0372*/ 	.byte	0xff
	.zero		1


	//   ....[38]....
        /*0374*/ 	.word	0x000019b0
        /*0378*/ 	.word	0x00000003
        /*037c*/ 	.word	0x00000100
        /*0380*/ 	.short	0x0101
        /*0382*/ 	.byte	0xff
	.zero		1


	//   ....[39]....
        /*0384*/ 	.word	0x00001a80
        /*0388*/ 	.word	0x000000ff
        /*038c*/ 	.word	0x00000038
        /*0390*/ 	.short	0x010a
        /*0392*/ 	.byte	0x04
	.zero		1


	//   ....[40]....
        /*0394*/ 	.word	0x00001b90
        /*0398*/ 	.word	0x000000ff
        /*039c*/ 	.word	0x00000038
        /*03a0*/ 	.short	0x010a
        /*03a2*/ 	.byte	0x06
	.zero		1


	//   ....[41]....
        /*03a4*/ 	.word	0x00001cf0
        /*03a8*/ 	.word	0x000000ff
        /*03ac*/ 	.word	0x00000038
        /*03b0*/ 	.short	0x010a
        /*03b2*/ 	.byte	0x07
	.zero		1


	//   ....[42]....
        /*03b4*/ 	.word	0x00001fc0
        /*03b8*/ 	.word	0x000000ff
        /*03bc*/ 	.word	0x000000b8
        /*03c0*/ 	.short	0x0101
        /*03c2*/ 	.byte	0x05
	.zero		1


	//   ....[43]....
        /*03c4*/ 	.word	0x00001fe0
        /*03c8*/ 	.word	0x000000ff
        /*03cc*/ 	.word	0x00000038
        /*03d0*/ 	.short	0x010a
        /*03d2*/ 	.byte	0x04
	.zero		1


	//   ....[44]....
        /*03d4*/ 	.word	0x00002060
        /*03d8*/ 	.word	0x000000ff
        /*03dc*/ 	.word	0x00000038
        /*03e0*/ 	.short	0x010a
        /*03e2*/ 	.byte	0x07
	.zero		1


	//   ....[45]....
        /*03e4*/ 	.word	0x000021a0
        /*03e8*/ 	.word	0x000000ff
        /*03ec*/ 	.word	0x00000038
        /*03f0*/ 	.short	0x010a
        /*03f2*/ 	.byte	0x04
	.zero		1


	//   ....[46]....
        /*03f4*/ 	.word	0x000024a0
        /*03f8*/ 	.word	0x00000003
        /*03fc*/ 	.word	0x000000c0
        /*0400*/ 	.short	0x010a
        /*0402*/ 	.byte	0xff
	.zero		1


	//   ....[47]....
        /*0404*/ 	.word	0x000025f0
        /*0408*/ 	.word	0x00000000
        /*040c*/ 	.word	0x00000000
        /*0410*/ 	.short	0x0101
        /*0412*/ 	.byte	0xff
	.zero		1


	//   ....[48]....
        /*0414*/ 	.word	0x00002ba0
        /*0418*/ 	.word	0x000000ff
        /*041c*/ 	.word	0x00000000
        /*0420*/ 	.short	0x010a
        /*0422*/ 	.byte	0x04
	.zero		1


	//   ....[49]....
        /*0424*/ 	.word	0x00002c30
        /*0428*/ 	.word	0x000000ff
        /*042c*/ 	.word	0x00000000
        /*0430*/ 	.short	0x010a
        /*0432*/ 	.byte	0x05
	.zero		1


	//   ....[50]....
        /*0434*/ 	.word	0x00002cc0
        /*0438*/ 	.word	0x000000ff
        /*043c*/ 	.word	0x00000000
        /*0440*/ 	.short	0x010a
        /*0442*/ 	.byte	0x05
	.zero		1


	//   ....[51]....
        /*0444*/ 	.word	0x00002d50
        /*0448*/ 	.word	0x000000ff
        /*044c*/ 	.word	0x00000000
        /*0450*/ 	.short	0x010a
        /*0452*/ 	.byte	0x05
	.zero		1


	//   ....[52]....
        /*0454*/ 	.word	0x00002de0
        /*0458*/ 	.word	0x000000ff
        /*045c*/ 	.word	0x00000000
        /*0460*/ 	.short	0x010a
        /*0462*/ 	.byte	0x05
	.zero		1


	//   ....[53]....
        /*0464*/ 	.word	0x00002e70
        /*0468*/ 	.word	0x000000ff
        /*046c*/ 	.word	0x00000000
        /*0470*/ 	.short	0x010a
        /*0472*/ 	.byte	0x05
	.zero		1


	//   ....[54]....
        /*0474*/ 	.word	0x00002f10
        /*0478*/ 	.word	0x00000000
        /*047c*/ 	.word	0x00000000
        /*0480*/ 	.short	0x010a
        /*0482*/ 	.byte	0xff
	.zero		1


	//   ....[55]....
        /*0484*/ 	.word	0x00003030
        /*0488*/ 	.word	0x00000002
        /*048c*/ 	.word	0x00000100
        /*0490*/ 	.short	0x010a
        /*0492*/ 	.byte	0xff
	.zero		1


	//   ....[56]....
        /*0494*/ 	.word	0x00003090
        /*0498*/ 	.word	0x00000004
        /*049c*/ 	.word	0x00000000
        /*04a0*/ 	.short	0x0101
        /*04a2*/ 	.byte	0xff
	.zero		1


	//   ....[57]....
        /*04a4*/ 	.word	0x000030b0
        /*04a8*/ 	.word	0x000000ff
        /*04ac*/ 	.word	0x000000d0
        /*04b0*/ 	.short	0x010a
        /*04b2*/ 	.byte	0x04
	.zero		1


	//   ....[58]....
        /*04b4*/ 	.word	0x000031d0
        /*04b8*/ 	.word	0x00000002
        /*04bc*/ 	.word	0x000000c0
        /*04c0*/ 	.short	0x010a
        /*04c2*/ 	.byte	0xff
	.zero		1


	//   ....[59]....
        /*04c4*/ 	.word	0x000032e0
        /*04c8*/ 	.word	0x00000002
        /*04cc*/ 	.word	0x00000000
        /*04d0*/ 	.short	0x0101
        /*04d2*/ 	.byte	0xff
	.zero		1


	//   ....[60]....
        /*04d4*/ 	.word	0x00003370
        /*04d8*/ 	.word	0x000000ff
        /*04dc*/ 	.word	0x000000d0
        /*04e0*/ 	.short	0x0106
        /*04e2*/ 	.byte	0x04
	.zero		1


	//   ....[61]....
        /*04e4*/ 	.word	0x00003390
        /*04e8*/ 	.word	0x000000ff
        /*04ec*/ 	.word	0x000000d0
        /*04f0*/ 	.short	0x010a
        /*04f2*/ 	.byte	0x04
	.zero		1


	//   ....[62]....
        /*04f4*/ 	.word	0x00003420
        /*04f8*/ 	.word	0x000000ff
        /*04fc*/ 	.word	0x000000d0
        /*0500*/ 	.short	0x0106
        /*0502*/ 	.byte	0x07
	.zero		1


	//   ....[63]....
        /*0504*/ 	.word	0x00003460
        /*0508*/ 	.word	0x00000000
        /*050c*/ 	.word	0x000000d0
        /*0510*/ 	.short	0x010a
        /*0512*/ 	.byte	0xff
	.zero		1


	//   ....[64]....
        /*0514*/ 	.word	0x000036a0
        /*0518*/ 	.word	0x000000ff
        /*051c*/ 	.word	0x00000008
        /*0520*/ 	.short	0x010a
        /*0522*/ 	.byte	0x05
	.zero		1


	//   ....[65]....
        /*0524*/ 	.word	0x000036c0
        /*0528*/ 	.word	0x000000ff
        /*052c*/ 	.word	0x00000008
        /*0530*/ 	.short	0x010a
        /*0532*/ 	.byte	0x05
	.zero		1


	//   ....[66]....
        /*0534*/ 	.word	0x00003850
        /*0538*/ 	.word	0x000000ff
        /*053c*/ 	.word	0x00000008
        /*0540*/ 	.short	0x010a
        /*0542*/ 	.byte	0x05
	.zero		1


	//   ....[67]....
        /*0544*/ 	.word	0x00003870
        /*0548*/ 	.word	0x000000ff
        /*054c*/ 	.word	0x00000008
        /*0550*/ 	.short	0x010a
        /*0552*/ 	.byte	0x05
	.zero		1


	//   ....[68]....
        /*0554*/ 	.word	0x00003930
        /*0558*/ 	.word	0x000000ff
        /*055c*/ 	.word	0x00000000
        /*0560*/ 	.short	0x0101
        /*0562*/ 	.byte	0x04
	.zero		1


	//   ....[69]....
        /*0564*/ 	.word	0x00003ef0
        /*0568*/ 	.word	0x00000000
        /*056c*/ 	.word	0x000000c0
        /*0570*/ 	.short	0x010a
        /*0572*/ 	.byte	0xff
	.zero		1


	//   ....[70]....
        /*0574*/ 	.word	0x00003fb0
        /*0578*/ 	.word	0x00000000
        /*057c*/ 	.word	0x00000000
        /*0580*/ 	.short	0x0101
        /*0582*/ 	.byte	0xff
	.zero		1


	//   ....[71]....
        /*0584*/ 	.word	0x00004070
        /*0588*/ 	.word	0x000000ff
        /*058c*/ 	.word	0x00000000
        /*0590*/ 	.short	0x010a
        /*0592*/ 	.byte	0x04
	.zero		1


	//   ....[72]....
        /*0594*/ 	.word	0x00004080
        /*0598*/ 	.word	0x000000ff
        /*059c*/ 	.word	0x000000f0
        /*05a0*/ 	.short	0x010a
        /*05a2*/ 	.byte	0x3a
	.zero		1


	//   ....[73]....
        /*05a4*/ 	.word	0x00004130
        /*05a8*/ 	.word	0x000000ff
        /*05ac*/ 	.word	0x00000000
        /*05b0*/ 	.short	0x010a
        /*05b2*/ 	.byte	0x07
	.zero		1


	//   ....[74]....
        /*05b4*/ 	.word	0x00004260
        /*05b8*/ 	.word	0x000000ff
        /*05bc*/ 	.word	0x00000000
        /*05c0*/ 	.short	0x010a
        /*05c2*/ 	.byte	0x04
	.zero		1


	//   ....[75]....
        /*05c4*/ 	.word	0x00004630
        /*05c8*/ 	.word	0x000000ff
        /*05cc*/ 	.word	0x00000000
        /*05d0*/ 	.short	0x010a
        /*05d2*/ 	.byte	0x04
	.zero		1


	//   ....[76]....
        /*05d4*/ 	.word	0x000046d0
        /*05d8*/ 	.word	0x00000000
        /*05dc*/ 	.word	0x00000000
        /*05e0*/ 	.short	0x010a
        /*05e2*/ 	.byte	0xff
	.zero		1


	//   ....[77]....
        /*05e4*/ 	.word	0x00004710
        /*05e8*/ 	.word	0x00000000
        /*05ec*/ 	.word	0x00000000
        /*05f0*/ 	.short	0x010a
        /*05f2*/ 	.byte	0xff
	.zero		1


	//   ....[78]....
        /*05f4*/ 	.word	0x00004780
        /*05f8*/ 	.word	0x000000ff
        /*05fc*/ 	.word	0x00000000
        /*0600*/ 	.short	0x0101
        /*0602*/ 	.byte	0x04
	.zero		1


	//   ....[79]....
        /*0604*/ 	.word	0x000047c0
        /*0608*/ 	.word	0x000000ff
        /*060c*/ 	.word	0x00000120
        /*0610*/ 	.short	0x010a
        /*0612*/ 	.byte	0x22
	.zero		1


	//   ....[80]....
        /*0614*/ 	.word	0x00004810
        /*0618*/ 	.word	0x000000ff
        /*061c*/ 	.word	0x00000000
        /*0620*/ 	.short	0x0101
        /*0622*/ 	.byte	0x04
	.zero		1


	//   ....[81]....
        /*0624*/ 	.word	0x00004cf0
        /*0628*/ 	.word	0x00000008
        /*062c*/ 	.word	0x000000c0
        /*0630*/ 	.short	0x010a
        /*0632*/ 	.byte	0xff
	.zero		1


	//   ....[82]....
        /*0634*/ 	.word	0x00004e60
        /*0638*/ 	.word	0x00000000
        /*063c*/ 	.word	0x00000000
        /*0640*/ 	.short	0x0101
        /*0642*/ 	.byte	0xff
	.zero		1


	//   ....[83]....
        /*0644*/ 	.word	0x00005340
        /*0648*/ 	.word	0x000000ff
        /*064c*/ 	.word	0x000000b8
        /*0650*/ 	.short	0x010a
        /*0652*/ 	.byte	0x15
	.zero		1


	//   ....[84]....
        /*0654*/ 	.word	0x000054d0
        /*0658*/ 	.word	0x000000ff
        /*065c*/ 	.word	0x00000090
        /*0660*/ 	.short	0x010a
        /*0662*/ 	.byte	0x15
	.zero		1


	//   ....[85]....
        /*0664*/ 	.word	0x00005620
        /*0668*/ 	.word	0x000000ff
        /*066c*/ 	.word	0x00000070
        /*0670*/ 	.short	0x010b
        /*0672*/ 	.byte	0x15
	.zero		1


	//   ....[86]....
        /*0674*/ 	.word	0x00005640
        /*0678*/ 	.word	0x000000ff
        /*067c*/ 	.word	0x00000000
        /*0680*/ 	.short	0x0101
        /*0682*/ 	.byte	0x04
	.zero		1


	//   ....[87]....
        /*0684*/ 	.word	0x00005650
        /*0688*/ 	.word	0x000000ff
        /*068c*/ 	.word	0x00000098
        /*0690*/ 	.short	0x010a
        /*0692*/ 	.byte	0x15
	.zero		1


	//   ....[88]....
        /*0694*/ 	.word	0x000057a0
        /*0698*/ 	.word	0x000000ff
        /*069c*/ 	.word	0x00000078
        /*06a0*/ 	.short	0x010b
        /*06a2*/ 	.byte	0x15
	.zero		1


	//   ....[89]....
        /*06a4*/ 	.word	0x000057c0
        /*06a8*/ 	.word	0x000000ff
        /*06ac*/ 	.word	0x00000000
        /*06b0*/ 	.short	0x0101
        /*06b2*/ 	.byte	0x04
	.zero		1


	//   ....[90]....
        /*06b4*/ 	.word	0x000057d0
        /*06b8*/ 	.word	0x000000ff
        /*06bc*/ 	.word	0x000000a0
        /*06c0*/ 	.short	0x010a
        /*06c2*/ 	.byte	0x15
	.zero		1


	//   ....[91]....
        /*06c4*/ 	.word	0x00005930
        /*06c8*/ 	.word	0x000000ff
        /*06cc*/ 	.word	0x00000080
        /*06d0*/ 	.short	0x010b
        /*06d2*/ 	.byte	0x15
	.zero		1


	//   ....[92]....
        /*06d4*/ 	.word	0x00005950
        /*06d8*/ 	.word	0x000000ff
        /*06dc*/ 	.word	0x00000000
        /*06e0*/ 	.short	0x0101
        /*06e2*/ 	.byte	0x04
	.zero		1


	//   ....[93]....
        /*06e4*/ 	.word	0x00005960
        /*06e8*/ 	.word	0x000000ff
        /*06ec*/ 	.word	0x000000a8
        /*06f0*/ 	.short	0x010a
        /*06f2*/ 	.byte	0x15
	.zero		1


	//   ....[94]....
        /*06f4*/ 	.word	0x00005b40
        /*06f8*/ 	.word	0x000000ff
        /*06fc*/ 	.word	0x00000088
        /*0700*/ 	.short	0x010b
        /*0702*/ 	.byte	0x15
	.zero		1


	//   ....[95]....
        /*0704*/ 	.word	0x00005b50
        /*0708*/ 	.word	0x000000ff
        /*070c*/ 	.word	0x00000000
        /*0710*/ 	.short	0x0101
        /*0712*/ 	.byte	0x27
	.zero		1


	//   ....[96]....
        /*0714*/ 	.word	0x00005b90
        /*0718*/ 	.word	0x000000ff
        /*071c*/ 	.word	0x00000090
        /*0720*/ 	.short	0x010a
        /*0722*/ 	.byte	0x15
	.zero		1


	//   ....[97]....
        /*0724*/ 	.word	0x00005bb0
        /*0728*/ 	.word	0x000000ff
        /*072c*/ 	.word	0x00000098
        /*0730*/ 	.short	0x010a
        /*0732*/ 	.byte	0x15
	.zero		1


	//   ....[98]....
        /*0734*/ 	.word	0x00005bd0
        /*0738*/ 	.word	0x000000ff
        /*073c*/ 	.word	0x000000a0
        /*0740*/ 	.short	0x010a
        /*0742*/ 	.byte	0x15
	.zero		1


	//   ....[99]....
        /*0744*/ 	.word	0x00005c10
        /*0748*/ 	.word	0x00000000
        /*074c*/ 	.word	0x000000a8
        /*0750*/ 	.short	0x010a
        /*0752*/ 	.byte	0xff
	.zero		1


	//   ....[100]....
        /*0754*/ 	.word	0x00005f20
        /*0758*/ 	.word	0x00000003
        /*075c*/ 	.word	0x000000c0
        /*0760*/ 	.short	0x010a
        /*0762*/ 	.byte	0xff
	.zero		1


	//   ....[101]....
        /*0764*/ 	.word	0x000060a0
        /*0768*/ 	.word	0x00000000
        /*076c*/ 	.word	0x00000000
        /*0770*/ 	.short	0x0101
        /*0772*/ 	.byte	0xff
	.zero		1


	//   ....[102]....
        /*0774*/ 	.word	0x00006c10
        /*0778*/ 	.word	0x000000ff
        /*077c*/ 	.word	0x00000070
        /*0780*/ 	.short	0x010a
        /*0782*/ 	.byte	0x2c
	.zero		1


	//   ....[103]....
        /*0784*/ 	.word	0x00006c50
        /*0788*/ 	.word	0x00000063
        /*078c*/ 	.word	0x000000e0
        /*0790*/ 	.short	0x010a
        /*0792*/ 	.byte	0xff
	.zero		1


	//   ....[104]....
        /*0794*/ 	.word	0x00006d40
        /*0798*/ 	.word	0x000000ff
        /*079c*/ 	.word	0x00000070
        /*07a0*/ 	.short	0x010a
        /*07a2*/ 	.byte	0x2c
	.zero		1


	//   ....[105]....
        /*07a4*/ 	.word	0x00006e30
        /*07a8*/ 	.word	0x00000063
        /*07ac*/ 	.word	0x000000e0
        /*07b0*/ 	.short	0x010a
        /*07b2*/ 	.byte	0xff
	.zero		1


	//   ....[106]....
        /*07b4*/ 	.word	0x00007900
        /*07b8*/ 	.word	0x00000000
        /*07bc*/ 	.word	0x00000000
        /*07c0*/ 	.short	0x0101
        /*07c2*/ 	.byte	0xff
	.zero		1


	//   ....[107]....
        /*07c4*/ 	.word	0x00007910
        /*07c8*/ 	.word	0x00000003
        /*07cc*/ 	.word	0x00000070
        /*07d0*/ 	.short	0x010a
        /*07d2*/ 	.byte	0xff
	.zero		1


	//   ....[108]....
        /*07d4*/ 	.word	0x000079f0
        /*07d8*/ 	.word	0x00000003
        /*07dc*/ 	.word	0x00000070
        /*07e0*/ 	.short	0x010a
        /*07e2*/ 	.byte	0xff
	.zero		1


	//   ....[109]....
        /*07e4*/ 	.word	0x00008560
        /*07e8*/ 	.word	0x0000003d
        /*07ec*/ 	.word	0x00000000
        /*07f0*/ 	.short	0x0101
        /*07f2*/ 	.byte	0xff
	.zero		1


	//   ....[110]....
        /*07f4*/ 	.word	0x00008580
        /*07f8*/ 	.word	0x0000003e
        /*07fc*/ 	.word	0x00000070
        /*0800*/ 	.short	0x010a
        /*0802*/ 	.byte	0xff
	.zero		1


	//   ....[111]....
        /*0804*/ 	.word	0x00008650
        /*0808*/ 	.word	0x0000003e
        /*080c*/ 	.word	0x00000070
        /*0810*/ 	.short	0x010a
        /*0812*/ 	.byte	0xff
	.zero		1


	//   ....[112]....
        /*0814*/ 	.word	0x000091c0
        /*0818*/ 	.word	0x0000003d
        /*081c*/ 	.word	0x00000000
        /*0820*/ 	.short	0x0101
        /*0822*/ 	.byte	0xff
	.zero		1


	//   ....[113]....
        /*0824*/ 	.word	0x000091e0
        /*0828*/ 	.word	0x0000003e
        /*082c*/ 	.word	0x00000070
        /*0830*/ 	.short	0x010a
        /*0832*/ 	.byte	0xff
	.zero		1


	//   ....[114]....
        /*0834*/ 	.word	0x000092b0
        /*0838*/ 	.word	0x0000003e
        /*083c*/ 	.word	0x00000070
        /*0840*/ 	.short	0x010a
        /*0842*/ 	.byte	0xff
	.zero		1


	//   ....[115]....
        /*0844*/ 	.word	0x000096a0
        /*0848*/ 	.word	0x00000063
        /*084c*/ 	.word	0x00000000
        /*0850*/ 	.short	0x0101
        /*0852*/ 	.byte	0xff
	.zero		1


	//   ....[116]....
        /*0854*/ 	.word	0x00009e70
        /*0858*/ 	.word	0x00000002
        /*085c*/ 	.word	0x00000000
        /*0860*/ 	.short	0x0101
        /*0862*/ 	.byte	0xff
	.zero		1


	//   ....[117]....
        /*0864*/ 	.word	0x0000a100
        /*0868*/ 	.word	0x000000ff
        /*086c*/ 	.word	0x00000000
        /*0870*/ 	.short	0x0101
        /*0872*/ 	.byte	0x04
	.zero		1


	//   ....[118]....
        /*0874*/ 	.word	0x0000a120
        /*0878*/ 	.word	0x00000003
        /*087c*/ 	.word	0x00000110
        /*0880*/ 	.short	0x010a
        /*0882*/ 	.byte	0xff
	.zero		1


	//   ....[119]....
        /*0884*/ 	.word	0x0000a180
        /*0888*/ 	.word	0x00000000
        /*088c*/ 	.word	0x00000038
        /*0890*/ 	.short	0x010a
        /*0892*/ 	.byte	0xff
	.zero		1


	//   ....[120]....
        /*0894*/ 	.word	0x0000a1e0
        /*0898*/ 	.word	0x00000000
        /*089c*/ 	.word	0x00000038
        /*08a0*/ 	.short	0x010a
        /*08a2*/ 	.byte	0xff
	.zero		1


	//   ....[121]....
        /*08a4*/ 	.word	0x0000a230
        /*08a8*/ 	.word	0x00000003
        /*08ac*/ 	.word	0x000000c0
        /*08b0*/ 	.short	0x010a
        /*08b2*/ 	.byte	0xff
	.zero		1


	//   ....[122]....
        /*08b4*/ 	.word	0x0000a290
        /*08b8*/ 	.word	0x00000000
        /*08bc*/ 	.word	0x00000000
        /*08c0*/ 	.short	0x010a
        /*08c2*/ 	.byte	0xff
	.zero		1


	//   ....[123]....
        /*08c4*/ 	.word	0x0000a2f0
        /*08c8*/ 	.word	0x00000000
        /*08cc*/ 	.word	0x00000000
        /*08d0*/ 	.short	0x010a
        /*08d2*/ 	.byte	0xff
	.zero		1


	//   ....[124]....
        /*08d4*/ 	.word	0x0000a350
        /*08d8*/ 	.word	0x00000000
        /*08dc*/ 	.word	0x00000000
        /*08e0*/ 	.short	0x010a
        /*08e2*/ 	.byte	0xff
	.zero		1


	//   ....[125]....
        /*08e4*/ 	.word	0x0000a3b0
        /*08e8*/ 	.word	0x00000000
        /*08ec*/ 	.word	0x00000000
        /*08f0*/ 	.short	0x010a
        /*08f2*/ 	.byte	0xff
	.zero		1


	//   ....[126]....
        /*08f4*/ 	.word	0x0000a410
        /*08f8*/ 	.word	0x00000000
        /*08fc*/ 	.word	0x00000000
        /*0900*/ 	.short	0x010a
        /*0902*/ 	.byte	0xff
	.zero		1


	//   ....[127]....
        /*0904*/ 	.word	0x0000a470
        /*0908*/ 	.word	0x00000000
        /*090c*/ 	.word	0x00000000
        /*0910*/ 	.short	0x010a
        /*0912*/ 	.byte	0xff
	.zero		1


	//   ....[128]....
        /*0914*/ 	.word	0x0000a4c0
        /*0918*/ 	.word	0x00000002
        /*091c*/ 	.word	0x00000100
        /*0920*/ 	.short	0x010a
        /*0922*/ 	.byte	0xff
	.zero		1


	//   ....[129]....
        /*0924*/ 	.word	0x0000a520
        /*0928*/ 	.word	0x00000002
        /*092c*/ 	.word	0x000000d0
        /*0930*/ 	.short	0x010a
        /*0932*/ 	.byte	0xff
	.zero		1


	//   ....[130]....
        /*0934*/ 	.word	0x0000a570
        /*0938*/ 	.word	0x00000002
        /*093c*/ 	.word	0x000000c0
        /*0940*/ 	.short	0x010a
        /*0942*/ 	.byte	0xff
	.zero		1


	//   ....[131]....
        /*0944*/ 	.word	0x0000a5d0
        /*0948*/ 	.word	0x00000000
        /*094c*/ 	.word	0x000000d0
        /*0950*/ 	.short	0x010a
        /*0952*/ 	.byte	0xff
	.zero		1


	//   ....[132]....
        /*0954*/ 	.word	0x0000a630
        /*0958*/ 	.word	0x00000000
        /*095c*/ 	.word	0x00000008
        /*0960*/ 	.short	0x010a
        /*0962*/ 	.byte	0xff
	.zero		1


	//   ....[133]....
        /*0964*/ 	.word	0x0000a720
        /*0968*/ 	.word	0x00000000
        /*096c*/ 	.word	0x00000008
        /*0970*/ 	.short	0x010a
        /*0972*/ 	.byte	0xff
	.zero		1


	//   ....[134]....
        /*0974*/ 	.word	0x0000a770
        /*0978*/ 	.word	0x00000000
        /*097c*/ 	.word	0x000000c0
        /*0980*/ 	.short	0x010a
        /*0982*/ 	.byte	0xff
	.zero		1


	//   ....[135]....
        /*0984*/ 	.word	0x0000a7d0
        /*0988*/ 	.word	0x00000000
        /*098c*/ 	.word	0x000000f0
        /*0990*/ 	.short	0x010a
        /*0992*/ 	.byte	0xff
	.zero		1


	//   ....[136]....
        /*0994*/ 	.word	0x0000a830
        /*0998*/ 	.word	0x00000000
        /*099c*/ 	.word	0x00000000
        /*09a0*/ 	.short	0x010a
        /*09a2*/ 	.byte	0xff
	.zero		1


	//   ....[137]....
        /*09a4*/ 	.word	0x0000a890
        /*09a8*/ 	.word	0x00000000
        /*09ac*/ 	.word	0x00000000
        /*09b0*/ 	.short	0x010a
        /*09b2*/ 	.byte	0xff
	.zero		1


	//   ....[138]....
        /*09b4*/ 	.word	0x0000a8f0
        /*09b8*/ 	.word	0x00000000
        /*09bc*/ 	.word	0x00000120
        /*09c0*/ 	.short	0x010a
        /*09c2*/ 	.byte	0xff
	.zero		1


	//   ....[139]....
        /*09c4*/ 	.word	0x0000a940
        /*09c8*/ 	.word	0x00000008
        /*09cc*/ 	.word	0x000000c0
        /*09d0*/ 	.short	0x010a
        /*09d2*/ 	.byte	0xff
	.zero		1


	//   ....[140]....
        /*09d4*/ 	.word	0x0000a9a0
        /*09d8*/ 	.word	0x00000000
        /*09dc*/ 	.word	0x000000b8
        /*09e0*/ 	.short	0x010a
        /*09e2*/ 	.byte	0xff
	.zero		1


	//   ....[141]....
        /*09e4*/ 	.word	0x0000aa00
        /*09e8*/ 	.word	0x00000005
        /*09ec*/ 	.word	0x00000090
        /*09f0*/ 	.short	0x010a
        /*09f2*/ 	.byte	0xff
	.zero		1


	//   ....[142]....
        /*09f4*/ 	.word	0x0000aa60
        /*09f8*/ 	.word	0x00000005
        /*09fc*/ 	.word	0x00000098
        /*0a00*/ 	.short	0x010a
        /*0a02*/ 	.byte	0xff
	.zero		1


	//   ....[143]....
        /*0a04*/ 	.word	0x0000aac0
        /*0a08*/ 	.word	0x00000005
        /*0a0c*/ 	.word	0x000000a0
        /*0a10*/ 	.short	0x010a
        /*0a12*/ 	.byte	0xff
	.zero		1


	//   ....[144]....
        /*0a14*/ 	.word	0x0000ab20
        /*0a18*/ 	.word	0x00000005
        /*0a1c*/ 	.word	0x000000a8
        /*0a20*/ 	.short	0x010a
        /*0a22*/ 	.byte	0xff
	.zero		1


	//   ....[145]....
        /*0a24*/ 	.word	0x0000ab80
        /*0a28*/ 	.word	0x00000000
        /*0a2c*/ 	.word	0x00000090
        /*0a30*/ 	.short	0x010a
        /*0a32*/ 	.byte	0xff
	.zero		1


	//   ....[146]....
        /*0a34*/ 	.word	0x0000abe0
        /*0a38*/ 	.word	0x00000000
        /*0a3c*/ 	.word	0x00000098
        /*0a40*/ 	.short	0x010a
        /*0a42*/ 	.byte	0xff
	.zero		1


	//   ....[147]....
        /*0a44*/ 	.word	0x0000ac40
        /*0a48*/ 	.word	0x00000000
        /*0a4c*/ 	.word	0x000000a0
        /*0a50*/ 	.short	0x010a
        /*0a52*/ 	.byte	0xff
	.zero		1


	//   ....[148]....
        /*0a54*/ 	.word	0x0000ac90
        /*0a58*/ 	.word	0x00000003
        /*0a5c*/ 	.word	0x000000c0
        /*0a60*/ 	.short	0x010a
        /*0a62*/ 	.byte	0xff
	.zero		1


	//   ....[149]....
        /*0a64*/ 	.word	0x0000acf0
        /*0a68*/ 	.word	0x00000002
        /*0a6c*/ 	.word	0x00000070
        /*0a70*/ 	.short	0x010a
        /*0a72*/ 	.byte	0xff
	.zero		1


	//   ....[150]....
        /*0a74*/ 	.word	0x0000ad40
        /*0a78*/ 	.word	0x00000063
        /*0a7c*/ 	.word	0x000000e0
        /*0a80*/ 	.short	0x010a
        /*0a82*/ 	.byte	0xff
	.zero		1


	//   ....[151]....
        /*0a84*/ 	.word	0x0000ad90
        /*0a88*/ 	.word	0x00000003
        /*0a8c*/ 	.word	0x00000070
        /*0a90*/ 	.short	0x010a
        /*0a92*/ 	.byte	0xff
	.zero		1


	//   ....[152]....
        /*0a94*/ 	.word	0x0000ade0
        /*0a98*/ 	.word	0x0000003e
        /*0a9c*/ 	.word	0x00000070
        /*0aa0*/ 	.short	0x010a
        /*0aa2*/ 	.byte	0xff
	.zero		1


	//   ....[153]....
        /*0aa4*/ 	.word	0x0000ae30
        /*0aa8*/ 	.word	0x0000003e
        /*0aac*/ 	.word	0x00000070
        /*0ab0*/ 	.short	0x010a
        /*0ab2*/ 	.byte	0xff
	.zero		1


	//----- nvinfo : EIATTR_NUM_MBARRIERS
	.align		4
.L_47:
        /*0ab4*/ 	.byte	0x03, 0x38
        /*0ab6*/ 	.short	0x0025


	//----- nvinfo : EIATTR_EXIT_INSTR_OFFSETS
	.align		4
        /*0ab8*/ 	.byte	0x04, 0x1c
        /*0aba*/ 	.short	(.L_49 - .L_48)


	//   ....[0]....
.L_48:
        /*0abc*/ 	.word	0x00002f40


	//   ....[1]....
        /*0ac0*/ 	.word	0x00003430


	//   ....[2]....
        /*0ac4*/ 	.word	0x00003490


	//   ....[3]....
        /*0ac8*/ 	.word	0x00004a40


	//   ....[4]....
        /*0acc*/ 	.word	0x00005c40


	//   ....[5]....
        /*0ad0*/ 	.word	0x00005c80


	//   ....[6]....
        /*0ad4*/ 	.word	0x00009ff0


	//   ....[7]....
        /*0ad8*/ 	.word	0x0000a070


	//   ....[8]....
        /*0adc*/ 	.word	0x0000a0a0


	//   ....[9]....
        /*0ae0*/ 	.word	0x0000a110


	//----- nvinfo : EIATTR_MAX_THREADS
	.align		4
.L_49:
        /*0ae4*/ 	.byte	0x04, 0x05
        /*0ae6*/ 	.short	(.L_51 - .L_50)
.L_50:
        /*0ae8*/ 	.word	0x00000100
        /*0aec*/ 	.word	0x00000001
        /*0af0*/ 	.word	0x00000001


	//----- nvinfo : EIATTR_CRS_STACK_SIZE
	.align		4
.L_51:
        /*0af4*/ 	.byte	0x04, 0x1e
        /*0af6*/ 	.short	(.L_53 - .L_52)
.L_52:
        /*0af8*/ 	.word	0x00000000


	//----- nvinfo : EIATTR_CBANK_PARAM_SIZE
	.align		4
.L_53:
        /*0afc*/ 	.byte	0x03, 0x19
        /*0afe*/ 	.short	0x0c00


	//----- nvinfo : EIATTR_PARAM_CBANK
	.align		4
        /*0b00*/ 	.byte	0x04, 0x0a
        /*0b02*/ 	.short	(.L_55 - .L_54)
	.align		4
.L_54:
        /*0b04*/ 	.word	index@(.nv.constant0._ZN7cutlass13device_kernelINS_4gemm6kernel13GemmUniversalIN4cute5tupleIJiiiiEEENS1_10collective13CollectiveMmaINS1_46MainloopSm100TmaUmmaWarpSpecializedBlockScaledILi7ELi2ELi2ENS5_IJNS4_1CILi2EEENSA_ILi1EEESC_EEEEENS5_IJNSA_ILi256EEENSA_ILi128EEESF_EEENS5_IJNS_12float_e2m1_tENS_13float_ue8m0_tEEEENS5_IJNS5_IJlSC_lEEENS4_6LayoutINS5_IJNS5_IJNS5_IJNSA_ILi32EEENSA_ILi4EEEEEEiEEESQ_NS5_IJSC_iEEEEEENS5_IJNS5_IJNS5_IJNSA_ILi16EEESO_EEEiEEENS5_IJNS5_IJNSA_ILi0EEESC_EEENSA_ILi512EEEEEENS5_IJSW_iEEEEEEEEEEESK_S13_NS4_8TiledMMAINS4_8MMA_AtomIJNS4_23SM100_MMA_MXF4_2x1SM_SSISI_SI_fSJ_Li256ELi128ELi32ELNS4_4UMMA5MajorE0ELS18_0ELNS17_7ScaleInE0ELS19_0EEEEEENSM_INS5_IJSC_SC_SC_EEENS5_IJSW_SW_SW_EEEEENS5_IJNS4_10UnderscoreES1F_S1F_EEEEENS5_IJNS4_18SM100_TMA_2SM_LOADES1I_EEENS5_IJNS4_14ComposedLayoutINS4_7SwizzleILi3ELi4ELi3EEENS4_18smem_ptr_flag_bitsILi4EEENSM_INS5_IJNSA_ILi8EEESF_EEENS5_IJSF_SC_EEEEEEENSM_INS5_IJNS5_IJNS5_IJSP_SC_EEENS5_IJSN_SB_EEEEEESC_NS5_IJSB_SB_EEEEEENS5_IJNS5_IJNS5_IJSU_SY_EEESX_EEESW_NS5_IJSB_SY_EEEEEEEEEEEvNS4_8identityENS5_IJS1I_NS4_28SM100_TMA_2SM_LOAD_MULTICASTEEEES24_vS25_EENS_8epilogue10collective18CollectiveEpilogueINS29_23Sm100TmaWarpSpecializedILi4ELi2ELi32ELb1ELb0EEEJNS5_IJSG_SG_SF_EEENS5_IJNSM_ISG_SC_EENSM_ISN_SC_EEEEENS_10bfloat16_tESL_S2I_SL_NS29_6fusion15FusionCallbacksIS2D_NS2J_17LinearCombinationIS2I_fS2I_fLNS_15FloatRoundStyleE2EEES2E_S2H_JEEENS4_5SM1004TMEM4LOAD26SM100_TMEM_LOAD_32dp32b32xENS4_13SM90_TMA_LOADENS1K_INS1L_ILi2ELi4ELi3EEENS1N_ILi16EEENSM_INS5_IJS1P_SN_EEENS5_IJSN_SC_EEEEEEENS4_39AutoVectorizingCopyWithAssumedAlignmentILi128EEENS4_14SM90_TMA_STOREES2Z_S31_S31_EEEvvEEEEvNT_6ParamsE)
        /*0b08*/ 	.short	0x0380
        /*0b0a*/ 	.short	0x0c00


	//----- nvinfo : EIATTR_SW_WAR
	.align		4
.L_55:
        /*0b0c*/ 	.byte	0x04, 0x36
        /*0b0e*/ 	.short	(.L_57 - .L_56)
.L_56:
        /*0b10*/ 	.word	0x00000008
.L_57:


//--------------------- .nv.callgraph             --------------------------
	.section	.nv.callgraph,"",@"SHT_CUDA_CALLGRAPH"
	.align	4
	.sectionentsize	8
	.align		4
        /*0000*/ 	.word	0x00000000
	.align		4
        /*0004*/ 	.word	0xffffffff
	.align		4
        /*0008*/ 	.word	index@(_ZN7cutlass13device_kernelINS_4gemm6kernel13GemmUniversalIN4cute5tupleIJiiiiEEENS1_10collective13CollectiveMmaINS1_46MainloopSm100TmaUmmaWarpSpecializedBlockScaledILi7ELi2ELi2ENS5_IJNS4_1CILi2EEENSA_ILi1EEESC_EEEEENS5_IJNSA_ILi256EEENSA_ILi128EEESF_EEENS5_IJNS_12float_e2m1_tENS_13float_ue8m0_tEEEENS5_IJNS5_IJlSC_lEEENS4_6LayoutINS5_IJNS5_IJNS5_IJNSA_ILi32EEENSA_ILi4EEEEEEiEEESQ_NS5_IJSC_iEEEEEENS5_IJNS5_IJNS5_IJNSA_ILi16EEESO_EEEiEEENS5_IJNS5_IJNSA_ILi0EEESC_EEENSA_ILi512EEEEEENS5_IJSW_iEEEEEEEEEEESK_S13_NS4_8TiledMMAINS4_8MMA_AtomIJNS4_23SM100_MMA_MXF4_2x1SM_SSISI_SI_fSJ_Li256ELi128ELi32ELNS4_4UMMA5MajorE0ELS18_0ELNS17_7ScaleInE0ELS19_0EEEEEENSM_INS5_IJSC_SC_SC_EEENS5_IJSW_SW_SW_EEEEENS5_IJNS4_10UnderscoreES1F_S1F_EEEEENS5_IJNS4_18SM100_TMA_2SM_LOADES1I_EEENS5_IJNS4_14ComposedLayoutINS4_7SwizzleILi3ELi4ELi3EEENS4_18smem_ptr_flag_bitsILi4EEENSM_INS5_IJNSA_ILi8EEESF_EEENS5_IJSF_SC_EEEEEEENSM_INS5_IJNS5_IJNS5_IJSP_SC_EEENS5_IJSN_SB_EEEEEESC_NS5_IJSB_SB_EEEEEENS5_IJNS5_IJNS5_IJSU_SY_EEESX_EEESW_NS5_IJSB_SY_EEEEEEEEEEEvNS4_8identityENS5_IJS1I_NS4_28SM100_TMA_2SM_LOAD_MULTICASTEEEES24_vS25_EENS_8epilogue10collective18CollectiveEpilogueINS29_23Sm100TmaWarpSpecializedILi4ELi2ELi32ELb1ELb0EEEJNS5_IJSG_SG_SF_EEENS5_IJNSM_ISG_SC_EENSM_ISN_SC_EEEEENS_10bfloat16_tESL_S2I_SL_NS29_6fusion15FusionCallbacksIS2D_NS2J_17LinearCombinationIS2I_fS2I_fLNS_15FloatRoundStyleE2EEES2E_S2H_JEEENS4_5SM1004TMEM4LOAD26SM100_TMEM_LOAD_32dp32b32xENS4_13SM90_TMA_LOADENS1K_INS1L_ILi2ELi4ELi3EEENS1N_ILi16EEENSM_INS5_IJS1P_SN_EEENS5_IJSN_SC_EEEEEEENS4_39AutoVectorizingCopyWithAssumedAlignmentILi128EEENS4_14SM90_TMA_STOREES2Z_S31_S31_EEEvvEEEEvNT_6ParamsE)
	.align		4
        /*000c*/ 	.word	index@(__assertfail)
	.align		4
        /*0010*/ 	.word	0x00000000
	.align		4
        /*0014*/ 	.word	0xfffffffe
	.align		4
        /*0018*/ 	.word	0x00000000
	.align		4
        /*001c*/ 	.word	0xfffffffd
	.align		4
        /*0020*/ 	.word	0x00000000
	.align		4
        /*0024*/ 	.word	0xfffffffc


//--------------------- .nv.constant4             --------------------------
	.section	.nv.constant4,"a",@progbits
	.align	8
	.align		8
.nv.constant4:
        /*0000*/ 	.dword	__assertfail
	.align		8
        /*0008*/ 	.dword	__unnamed_1
	.align		8
        /*0010*/ 	.dword	__unnamed_2
	.align		8
        /*0018*/ 	.dword	_ZN40_INTERNAL_67166a73_4_k_cu_b0d6d0e1_363314cuda3std3__45__cpo5beginE
	.align		8
        /*0020*/ 	.dword	_ZN40_INTERNAL_67166a73_4_k_cu_b0d6d0e1_363314cuda3std3__45__cpo3endE
	.align		8
        /*0028*/ 	.dword	_ZN40_INTERNAL_67166a73_4_k_cu_b0d6d0e1_363314cuda3std3__45__cpo6cbeginE
	.align		8
        /*0030*/ 	.dword	_ZN40_INTERNAL_67166a73_4_k_cu_b0d6d0e1_363314cuda3std3__45__cpo4cendE
	.align		8
        /*0038*/ 	.dword	_ZN40_INTERNAL_67166a73_4_k_cu_b0d6d0e1_363314cuda3std3__442_GLOBAL__N__67166a73_4_k_cu_b0d6d0e1_363316ignoreE
	.align		8
        /*0040*/ 	.dword	_ZN40_INTERNAL_67166a73_4_k_cu_b0d6d0e1_363314cuda3std3__419piecewise_constructE
	.align		8
        /*0048*/ 	.dword	_ZN40_INTERNAL_67166a73_4_k_cu_b0d6d0e1_363314cuda3std3__48in_placeE
	.align		8
        /*0050*/ 	.dword	_ZN40_INTERNAL_67166a73_4_k_cu_b0d6d0e1_363314cuda3std6ranges3__45__cpo4swapE
	.align		8
        /*0058*/ 	.dword	_ZN40_INTERNAL_67166a73_4_k_cu_b0d6d0e1_363314cuda3std6ranges3__45__cpo9iter_moveE
	.align		8
        /*0060*/ 	.dword	_ZN40_INTERNAL_67166a73_4_k_cu_b0d6d0e1_363314cute7productE
	.align		8
        /*0068*/ 	.dword	_ZN40_INTERNAL_67166a73_4_k_cu_b0d6d0e1_363314cute1_E
	.align		8
        /*0070*/ 	.dword	$str$25
	.align		8
        /*0078*/ 	.dword	$str$26
	.align		8
        /*0080*/ 	.dword	$str$29
	.align		8
        /*0088*/ 	.dword	$str$30


//--------------------- .text._ZN7cutlass13device_kernelINS_4gemm6kernel13GemmUniversalIN4cute5tupleIJiiiiEEENS1_10collective13CollectiveMmaINS1_46MainloopSm100TmaUmmaWarpSpecializedBlockScaledILi7ELi2ELi2ENS5_IJNS4_1CILi2EEENSA_ILi1EEESC_EEEEENS5_IJNSA_ILi256EEENSA_ILi128EEESF_EEENS5_IJNS_12float_e2m1_tENS_13float_ue8m0_tEEEENS5_IJNS5_IJlSC_lEEENS4_6LayoutINS5_IJNS5_IJNS5_IJNSA_ILi32EEENSA_ILi4EEEEEEiEEESQ_NS5_IJSC_iEEEEEENS5_IJNS5_IJNS5_IJNSA_ILi16EEESO_EEEiEEENS5_IJNS5_IJNSA_ILi0EEESC_EEENSA_ILi512EEEEEENS5_IJSW_iEEEEEEEEEEESK_S13_NS4_8TiledMMAINS4_8MMA_AtomIJNS4_23SM100_MMA_MXF4_2x1SM_SSISI_SI_fSJ_Li256ELi128ELi32ELNS4_4UMMA5MajorE0ELS18_0ELNS17_7ScaleInE0ELS19_0EEEEEENSM_INS5_IJSC_SC_SC_EEENS5_IJSW_SW_SW_EEEEENS5_IJNS4_10UnderscoreES1F_S1F_EEEEENS5_IJNS4_18SM100_TMA_2SM_LOADES1I_EEENS5_IJNS4_14ComposedLayoutINS4_7SwizzleILi3ELi4ELi3EEENS4_18smem_ptr_flag_bitsILi4EEENSM_INS5_IJNSA_ILi8EEESF_EEENS5_IJSF_SC_EEEEEEENSM_INS5_IJNS5_IJNS5_IJSP_SC_EEENS5_IJSN_SB_EEEEEESC_NS5_IJSB_SB_EEEEEENS5_IJNS5_IJNS5_IJSU_SY_EEESX_EEESW_NS5_IJSB_SY_EEEEEEEEEEEvNS4_8identityENS5_IJS1I_NS4_28SM100_TMA_2SM_LOAD_MULTICASTEEEES24_vS25_EENS_8epilogue10collective18CollectiveEpilogueINS29_23Sm100TmaWarpSpecializedILi4ELi2ELi32ELb1ELb0EEEJNS5_IJSG_SG_SF_EEENS5_IJNSM_ISG_SC_EENSM_ISN_SC_EEEEENS_10bfloat16_tESL_S2I_SL_NS29_6fusion15FusionCallbacksIS2D_NS2J_17LinearCombinationIS2I_fS2I_fLNS_15FloatRoundStyleE2EEES2E_S2H_JEEENS4_5SM1004TMEM4LOAD26SM100_TMEM_LOAD_32dp32b32xENS4_13SM90_TMA_LOADENS1K_INS1L_ILi2ELi4ELi3EEENS1N_ILi16EEENSM_INS5_IJS1P_SN_EEENS5_IJSN_SC_EEEEEEENS4_39AutoVectorizingCopyWithAssumedAlignmentILi128EEENS4_14SM90_TMA_STOREES2Z_S31_S31_EEEvvEEEEvNT_6ParamsE --------------------------
	.section	.text._ZN7cutlass13device_kernelINS_4gemm6kernel13GemmUniversalIN4cute5tupleIJiiiiEEENS1_10collective13CollectiveMmaINS1_46MainloopSm100TmaUmmaWarpSpecializedBlockScaledILi7ELi2ELi2ENS5_IJNS4_1CILi2EEENSA_ILi1EEESC_EEEEENS5_IJNSA_ILi256EEENSA_ILi128EEESF_EEENS5_IJNS_12float_e2m1_tENS_13float_ue8m0_tEEEENS5_IJNS5_IJlSC_lEEENS4_6LayoutINS5_IJNS5_IJNS5_IJNSA_ILi32EEENSA_ILi4EEEEEEiEEESQ_NS5_IJSC_iEEEEEENS5_IJNS5_IJNS5_IJNSA_ILi16EEESO_EEEiEEENS5_IJNS5_IJNSA_ILi0EEESC_EEENSA_ILi512EEEEEENS5_IJSW_iEEEEEEEEEEESK_S13_NS4_8TiledMMAINS4_8MMA_AtomIJNS4_23SM100_MMA_MXF4_2x1SM_SSISI_SI_fSJ_Li256ELi128ELi32ELNS4_4UMMA5MajorE0ELS18_0ELNS17_7ScaleInE0ELS19_0EEEEEENSM_INS5_IJSC_SC_SC_EEENS5_IJSW_SW_SW_EEEEENS5_IJNS4_10UnderscoreES1F_S1F_EEEEENS5_IJNS4_18SM100_TMA_2SM_LOADES1I_EEENS5_IJNS4_14ComposedLayoutINS4_7SwizzleILi3ELi4ELi3EEENS4_18smem_ptr_flag_bitsILi4EEENSM_INS5_IJNSA_ILi8EEESF_EEENS5_IJSF_SC_EEEEEEENSM_INS5_IJNS5_IJNS5_IJSP_SC_EEENS5_IJSN_SB_EEEEEESC_NS5_IJSB_SB_EEEEEENS5_IJNS5_IJNS5_IJSU_SY_EEESX_EEESW_NS5_IJSB_SY_EEEEEEEEEEEvNS4_8identityENS5_IJS1I_NS4_28SM100_TMA_2SM_LOAD_MULTICASTEEEES24_vS25_EENS_8epilogue10collective18CollectiveEpilogueINS29_23Sm100TmaWarpSpecializedILi4ELi2ELi32ELb1ELb0EEEJNS5_IJSG_SG_SF_EEENS5_IJNSM_ISG_SC_EENSM_ISN_SC_EEEEENS_10bfloat16_tESL_S2I_SL_NS29_6fusion15FusionCallbacksIS2D_NS2J_17LinearCombinationIS2I_fS2I_fLNS_15FloatRoundStyleE2EEES2E_S2H_JEEENS4_5SM1004TMEM4LOAD26SM100_TMEM_LOAD_32dp32b32xENS4_13SM90_TMA_LOADENS1K_INS1L_ILi2ELi4ELi3EEENS1N_ILi16EEENSM_INS5_IJS1P_SN_EEENS5_IJSN_SC_EEEEEEENS4_39AutoVectorizingCopyWithAssumedAlignmentILi128EEENS4_14SM90_TMA_STOREES2Z_S31_S31_EEEvvEEEEvNT_6ParamsE,"ax",@progbits
	.align	128
.text._ZN7cutlass13device_kernelINS_4gemm6kernel13GemmUniversalIN4cute5tupleIJiiiiEEENS1_10collective13CollectiveMmaINS1_46MainloopSm100TmaUmmaWarpSpecializedBlockScaledILi7ELi2ELi2ENS5_IJNS4_1CILi2EEENSA_ILi1EEESC_EEEEENS5_IJNSA_ILi256EEENSA_ILi128EEESF_EEENS5_IJNS_12float_e2m1_tENS_13float_ue8m0_tEEEENS5_IJNS5_IJlSC_lEEENS4_6LayoutINS5_IJNS5_IJNS5_IJNSA_ILi32EEENSA_ILi4EEEEEEiEEESQ_NS5_IJSC_iEEEEEENS5_IJNS5_IJNS5_IJNSA_ILi16EEESO_EEEiEEENS5_IJNS5_IJNSA_ILi0EEESC_EEENSA_ILi512EEEEEENS5_IJSW_iEEEEEEEEEEESK_S13_NS4_8TiledMMAINS4_8MMA_AtomIJNS4_23SM100_MMA_MXF4_2x1SM_SSISI_SI_fSJ_Li256ELi128ELi32ELNS4_4UMMA5MajorE0ELS18_0ELNS17_7ScaleInE0ELS19_0EEEEEENSM_INS5_IJSC_SC_SC_EEENS5_IJSW_SW_SW_EEEEENS5_IJNS4_10UnderscoreES1F_S1F_EEEEENS5_IJNS4_18SM100_TMA_2SM_LOADES1I_EEENS5_IJNS4_14ComposedLayoutINS4_7SwizzleILi3ELi4ELi3EEENS4_18smem_ptr_flag_bitsILi4EEENSM_INS5_IJNSA_ILi8EEESF_EEENS5_IJSF_SC_EEEEEEENSM_INS5_IJNS5_IJNS5_IJSP_SC_EEENS5_IJSN_SB_EEEEEESC_NS5_IJSB_SB_EEEEEENS5_IJNS5_IJNS5_IJSU_SY_EEESX_EEESW_NS5_IJSB_SY_EEEEEEEEEEEvNS4_8identityENS5_IJS1I_NS4_28SM100_TMA_2SM_LOAD_MULTICASTEEEES24_vS25_EENS_8epilogue10collective18CollectiveEpilogueINS29_23Sm100TmaWarpSpecializedILi4ELi2ELi32ELb1ELb0EEEJNS5_IJSG_SG_SF_EEENS5_IJNSM_ISG_SC_EENSM_ISN_SC_EEEEENS_10bfloat16_tESL_S2I_SL_NS29_6fusion15FusionCallbacksIS2D_NS2J_17LinearCombinationIS2I_fS2I_fLNS_15FloatRoundStyleE2EEES2E_S2H_JEEENS4_5SM1004TMEM4LOAD26SM100_TMEM_LOAD_32dp32b32xENS4_13SM90_TMA_LOADENS1K_INS1L_ILi2ELi4ELi3EEENS1N_ILi16EEENSM_INS5_IJS1P_SN_EEENS5_IJSN_SC_EEEEEEENS4_39AutoVectorizingCopyWithAssumedAlignmentILi128EEENS4_14SM90_TMA_STOREES2Z_S31_S31_EEEvvEEEEvNT_6ParamsE:
        .type           _ZN7cutlass13device_kernelINS_4gemm6kernel13GemmUniversalIN4cute5tupleIJiiiiEEENS1_10collective13CollectiveMmaINS1_46MainloopSm100TmaUmmaWarpSpecializedBlockScaledILi7ELi2ELi2ENS5_IJNS4_1CILi2EEENSA_ILi1EEESC_EEEEENS5_IJNSA_ILi256EEENSA_ILi128EEESF_EEENS5_IJNS_12float_e2m1_tENS_13float_ue8m0_tEEEENS5_IJNS5_IJlSC_lEEENS4_6LayoutINS5_IJNS5_IJNS5_IJNSA_ILi32EEENSA_ILi4EEEEEEiEEESQ_NS5_IJSC_iEEEEEENS5_IJNS5_IJNS5_IJNSA_ILi16EEESO_EEEiEEENS5_IJNS5_IJNSA_ILi0EEESC_EEENSA_ILi512EEEEEENS5_IJSW_iEEEEEEEEEEESK_S13_NS4_8TiledMMAINS4_8MMA_AtomIJNS4_23SM100_MMA_MXF4_2x1SM_SSISI_SI_fSJ_Li256ELi128ELi32ELNS4_4UMMA5MajorE0ELS18_0ELNS17_7ScaleInE0ELS19_0EEEEEENSM_INS5_IJSC_SC_SC_EEENS5_IJSW_SW_SW_EEEEENS5_IJNS4_10UnderscoreES1F_S1F_EEEEENS5_IJNS4_18SM100_TMA_2SM_LOADES1I_EEENS5_IJNS4_14ComposedLayoutINS4_7SwizzleILi3ELi4ELi3EEENS4_18smem_ptr_flag_bitsILi4EEENSM_INS5_IJNSA_ILi8EEESF_EEENS5_IJSF_SC_EEEEEEENSM_INS5_IJNS5_IJNS5_IJSP_SC_EEENS5_IJSN_SB_EEEEEESC_NS5_IJSB_SB_EEEEEENS5_IJNS5_IJNS5_IJSU_SY_EEESX_EEESW_NS5_IJSB_SY_EEEEEEEEEEEvNS4_8identityENS5_IJS1I_NS4_28SM100_TMA_2SM_LOAD_MULTICASTEEEES24_vS25_EENS_8epilogue10collective18CollectiveEpilogueINS29_23Sm100TmaWarpSpecializedILi4ELi2ELi32ELb1ELb0EEEJNS5_IJSG_SG_SF_EEENS5_IJNSM_ISG_SC_EENSM_ISN_SC_EEEEENS_10bfloat16_tESL_S2I_SL_NS29_6fusion15FusionCallbacksIS2D_NS2J_17LinearCombinationIS2I_fS2I_fLNS_15FloatRoundStyleE2EEES2E_S2H_JEEENS4_5SM1004TMEM4LOAD26SM100_TMEM_LOAD_32dp32b32xENS4_13SM90_TMA_LOADENS1K_INS1L_ILi2ELi4ELi3EEENS1N_ILi16EEENSM_INS5_IJS1P_SN_EEENS5_IJSN_SC_EEEEEEENS4_39AutoVectorizingCopyWithAssumedAlignmentILi128EEENS4_14SM90_TMA_STOREES2Z_S31_S31_EEEvvEEEEvNT_6ParamsE,@function
        .size           _ZN7cutlass13device_kernelINS_4gemm6kernel13GemmUniversalIN4cute5tupleIJiiiiEEENS1_10collective13CollectiveMmaINS1_46MainloopSm100TmaUmmaWarpSpecializedBlockScaledILi7ELi2ELi2ENS5_IJNS4_1CILi2EEENSA_ILi1EEESC_EEEEENS5_IJNSA_ILi256EEENSA_ILi128EEESF_EEENS5_IJNS_12float_e2m1_tENS_13float_ue8m0_tEEEENS5_IJNS5_IJlSC_lEEENS4_6LayoutINS5_IJNS5_IJNS5_IJNSA_ILi32EEENSA_ILi4EEEEEEiEEESQ_NS5_IJSC_iEEEEEENS5_IJNS5_IJNS5_IJNSA_ILi16EEESO_EEEiEEENS5_IJNS5_IJNSA_ILi0EEESC_EEENSA_ILi512EEEEEENS5_IJSW_iEEEEEEEEEEESK_S13_NS4_8TiledMMAINS4_8MMA_AtomIJNS4_23SM100_MMA_MXF4_2x1SM_SSISI_SI_fSJ_Li256ELi128ELi32ELNS4_4UMMA5MajorE0ELS18_0ELNS17_7ScaleInE0ELS19_0EEEEEENSM_INS5_IJSC_SC_SC_EEENS5_IJSW_SW_SW_EEEEENS5_IJNS4_10UnderscoreES1F_S1F_EEEEENS5_IJNS4_18SM100_TMA_2SM_LOADES1I_EEENS5_IJNS4_14ComposedLayoutINS4_7SwizzleILi3ELi4ELi3EEENS4_18smem_ptr_flag_bitsILi4EEENSM_INS5_IJNSA_ILi8EEESF_EEENS5_IJSF_SC_EEEEEEENSM_INS5_IJNS5_IJNS5_IJSP_SC_EEENS5_IJSN_SB_EEEEEESC_NS5_IJSB_SB_EEEEEENS5_IJNS5_IJNS5_IJSU_SY_EEESX_EEESW_NS5_IJSB_SY_EEEEEEEEEEEvNS4_8identityENS5_IJS1I_NS4_28SM100_TMA_2SM_LOAD_MULTICASTEEEES24_vS25_EENS_8epilogue10collective18CollectiveEpilogueINS29_23Sm100TmaWarpSpecializedILi4ELi2ELi32ELb1ELb0EEEJNS5_IJSG_SG_SF_EEENS5_IJNSM_ISG_SC_EENSM_ISN_SC_EEEEENS_10bfloat16_tESL_S2I_SL_NS29_6fusion15FusionCallbacksIS2D_NS2J_17LinearCombinationIS2I_fS2I_fLNS_15FloatRoundStyleE2EEES2E_S2H_JEEENS4_5SM1004TMEM4LOAD26SM100_TMEM_LOAD_32dp32b32xENS4_13SM90_TMA_LOADENS1K_INS1L_ILi2ELi4ELi3EEENS1N_ILi16EEENSM_INS5_IJS1P_SN_EEENS5_IJSN_SC_EEEEEEENS4_39AutoVectorizingCopyWithAssumedAlignmentILi128EEENS4_14SM90_TMA_STOREES2Z_S31_S31_EEEvvEEEEvNT_6ParamsE,(.L_x_204 - _ZN7cutlass13device_kernelINS_4gemm6kernel13GemmUniversalIN4cute5tupleIJiiiiEEENS1_10collective13CollectiveMmaINS1_46MainloopSm100TmaUmmaWarpSpecializedBlockScaledILi7ELi2ELi2ENS5_IJNS4_1CILi2EEENSA_ILi1EEESC_EEEEENS5_IJNSA_ILi256EEENSA_ILi128EEESF_EEENS5_IJNS_12float_e2m1_tENS_13float_ue8m0_tEEEENS5_IJNS5_IJlSC_lEEENS4_6LayoutINS5_IJNS5_IJNS5_IJNSA_ILi32EEENSA_ILi4EEEEEEiEEESQ_NS5_IJSC_iEEEEEENS5_IJNS5_IJNS5_IJNSA_ILi16EEESO_EEEiEEENS5_IJNS5_IJNSA_ILi0EEESC_EEENSA_ILi512EEEEEENS5_IJSW_iEEEEEEEEEEESK_S13_NS4_8TiledMMAINS4_8MMA_AtomIJNS4_23SM100_MMA_MXF4_2x1SM_SSISI_SI_fSJ_Li256ELi128ELi32ELNS4_4UMMA5MajorE0ELS18_0ELNS17_7ScaleInE0ELS19_0EEEEEENSM_INS5_IJSC_SC_SC_EEENS5_IJSW_SW_SW_EEEEENS5_IJNS4_10UnderscoreES1F_S1F_EEEEENS5_IJNS4_18SM100_TMA_2SM_LOADES1I_EEENS5_IJNS4_14ComposedLayoutINS4_7SwizzleILi3ELi4ELi3EEENS4_18smem_ptr_flag_bitsILi4EEENSM_INS5_IJNSA_ILi8EEESF_EEENS5_IJSF_SC_EEEEEEENSM_INS5_IJNS5_IJNS5_IJSP_SC_EEENS5_IJSN_SB_EEEEEESC_NS5_IJSB_SB_EEEEEENS5_IJNS5_IJNS5_IJSU_SY_EEESX_EEESW_NS5_IJSB_SY_EEEEEEEEEEEvNS4_8identityENS5_IJS1I_NS4_28SM100_TMA_2SM_LOAD_MULTICASTEEEES24_vS25_EENS_8epilogue10collective18CollectiveEpilogueINS29_23Sm100TmaWarpSpecializedILi4ELi2ELi32ELb1ELb0EEEJNS5_IJSG_SG_SF_EEENS5_IJNSM_ISG_SC_EENSM_ISN_SC_EEEEENS_10bfloat16_tESL_S2I_SL_NS29_6fusion15FusionCallbacksIS2D_NS2J_17LinearCombinationIS2I_fS2I_fLNS_15FloatRoundStyleE2EEES2E_S2H_JEEENS4_5SM1004TMEM4LOAD26SM100_TMEM_LOAD_32dp32b32xENS4_13SM90_TMA_LOADENS1K_INS1L_ILi2ELi4ELi3EEENS1N_ILi16EEENSM_INS5_IJS1P_SN_EEENS5_IJSN_SC_EEEEEEENS4_39AutoVectorizingCopyWithAssumedAlignmentILi128EEENS4_14SM90_TMA_STOREES2Z_S31_S31_EEEvvEEEEvNT_6ParamsE)
        .other          _ZN7cutlass13device_kernelINS_4gemm6kernel13GemmUniversalIN4cute5tupleIJiiiiEEENS1_10collective13CollectiveMmaINS1_46MainloopSm100TmaUmmaWarpSpecializedBlockScaledILi7ELi2ELi2ENS5_IJNS4_1CILi2EEENSA_ILi1EEESC_EEEEENS5_IJNSA_ILi256EEENSA_ILi128EEESF_EEENS5_IJNS_12float_e2m1_tENS_13float_ue8m0_tEEEENS5_IJNS5_IJlSC_lEEENS4_6LayoutINS5_IJNS5_IJNS5_IJNSA_ILi32EEENSA_ILi4EEEEEEiEEESQ_NS5_IJSC_iEEEEEENS5_IJNS5_IJNS5_IJNSA_ILi16EEESO_EEEiEEENS5_IJNS5_IJNSA_ILi0EEESC_EEENSA_ILi512EEEEEENS5_IJSW_iEEEEEEEEEEESK_S13_NS4_8TiledMMAINS4_8MMA_AtomIJNS4_23SM100_MMA_MXF4_2x1SM_SSISI_SI_fSJ_Li256ELi128ELi32ELNS4_4UMMA5MajorE0ELS18_0ELNS17_7ScaleInE0ELS19_0EEEEEENSM_INS5_IJSC_SC_SC_EEENS5_IJSW_SW_SW_EEEEENS5_IJNS4_10UnderscoreES1F_S1F_EEEEENS5_IJNS4_18SM100_TMA_2SM_LOADES1I_EEENS5_IJNS4_14ComposedLayoutINS4_7SwizzleILi3ELi4ELi3EEENS4_18smem_ptr_flag_bitsILi4EEENSM_INS5_IJNSA_ILi8EEESF_EEENS5_IJSF_SC_EEEEEEENSM_INS5_IJNS5_IJNS5_IJSP_SC_EEENS5_IJSN_SB_EEEEEESC_NS5_IJSB_SB_EEEEEENS5_IJNS5_IJNS5_IJSU_SY_EEESX_EEESW_NS5_IJSB_SY_EEEEEEEEEEEvNS4_8identityENS5_IJS1I_NS4_28SM100_TMA_2SM_LOAD_MULTICASTEEEES24_vS25_EENS_8epilogue10collective18CollectiveEpilogueINS29_23Sm100TmaWarpSpecializedILi4ELi2ELi32ELb1ELb0EEEJNS5_IJSG_SG_SF_EEENS5_IJNSM_ISG_SC_EENSM_ISN_SC_EEEEENS_10bfloat16_tESL_S2I_SL_NS29_6fusion15FusionCallbacksIS2D_NS2J_17LinearCombinationIS2I_fS2I_fLNS_15FloatRoundStyleE2EEES2E_S2H_JEEENS4_5SM1004TMEM4LOAD26SM100_TMEM_LOAD_32dp32b32xENS4_13SM90_TMA_LOADENS1K_INS1L_ILi2ELi4ELi3EEENS1N_ILi16EEENSM_INS5_IJS1P_SN_EEENS5_IJSN_SC_EEEEEEENS4_39AutoVectorizingCopyWithAssumedAlignmentILi128EEENS4_14SM90_TMA_STOREES2Z_S31_S31_EEEvvEEEEvNT_6ParamsE,@"STO_CUDA_ENTRY STV_DEFAULT"
_ZN7cutlass13device_kernelINS_4gemm6kernel13GemmUniversalIN4cute5tupleIJiiiiEEENS1_10collective13CollectiveMmaINS1_46MainloopSm100TmaUmmaWarpSpecializedBlockScaledILi7ELi2ELi2ENS5_IJNS4_1CILi2EEENSA_ILi1EEESC_EEEEENS5_IJNSA_ILi256EEENSA_ILi128EEESF_EEENS5_IJNS_12float_e2m1_tENS_13float_ue8m0_tEEEENS5_IJNS5_IJlSC_lEEENS4_6LayoutINS5_IJNS5_IJNS5_IJNSA_ILi32EEENSA_ILi4EEEEEEiEEESQ_NS5_IJSC_iEEEEEENS5_IJNS5_IJNS5_IJNSA_ILi16EEESO_EEEiEEENS5_IJNS5_IJNSA_ILi0EEESC_EEENSA_ILi512EEEEEENS5_IJSW_iEEEEEEEEEEESK_S13_NS4_8TiledMMAINS4_8MMA_AtomIJNS4_23SM100_MMA_MXF4_2x1SM_SSISI_SI_fSJ_Li256ELi128ELi32ELNS4_4UMMA5MajorE0ELS18_0ELNS17_7ScaleInE0ELS19_0EEEEEENSM_INS5_IJSC_SC_SC_EEENS5_IJSW_SW_SW_EEEEENS5_IJNS4_10UnderscoreES1F_S1F_EEEEENS5_IJNS4_18SM100_TMA_2SM_LOADES1I_EEENS5_IJNS4_14ComposedLayoutINS4_7SwizzleILi3ELi4ELi3EEENS4_18smem_ptr_flag_bitsILi4EEENSM_INS5_IJNSA_ILi8EEESF_EEENS5_IJSF_SC_EEEEEEENSM_INS5_IJNS5_IJNS5_IJSP_SC_EEENS5_IJSN_SB_EEEEEESC_NS5_IJSB_SB_EEEEEENS5_IJNS5_IJNS5_IJSU_SY_EEESX_EEESW_NS5_IJSB_SY_EEEEEEEEEEEvNS4_8identityENS5_IJS1I_NS4_28SM100_TMA_2SM_LOAD_MULTICASTEEEES24_vS25_EENS_8epilogue10collective18CollectiveEpilogueINS29_23Sm100TmaWarpSpecializedILi4ELi2ELi32ELb1ELb0EEEJNS5_IJSG_SG_SF_EEENS5_IJNSM_ISG_SC_EENSM_ISN_SC_EEEEENS_10bfloat16_tESL_S2I_SL_NS29_6fusion15FusionCallbacksIS2D_NS2J_17LinearCombinationIS2I_fS2I_fLNS_15FloatRoundStyleE2EEES2E_S2H_JEEENS4_5SM1004TMEM4LOAD26SM100_TMEM_LOAD_32dp32b32xENS4_13SM90_TMA_LOADENS1K_INS1L_ILi2ELi4ELi3EEENS1N_ILi16EEENSM_INS5_IJS1P_SN_EEENS5_IJSN_SC_EEEEEEENS4_39AutoVectorizingCopyWithAssumedAlignmentILi128EEENS4_14SM90_TMA_STOREES2Z_S31_S31_EEEvvEEEEvNT_6ParamsE:
[----:B------:R-:W1:Y:S01]  /*0000*/  LDC R1, c[0x0][0x37c] ;  /* 0x0000df00ff017b82 */ /* 0x000e620000000800 */
[----:B------:R-:W2:Y:S01]  /*0010*/  S2R R94, SR_TID.X ;  /* 0x00000000005e7919 */ /* 0x000ea20000002100 */
[----:B------:R-:W3:Y:S06]  /*0020*/  LDCU.64 UR12, c[0x0][0xc90] ;  /* 0x00019200ff0c77ac */ /* 0x000eec0008000a00 */
[----:B------:R-:W4:Y:S01]  /*0030*/  S2UR UR52, SR_CgaCtaId ;  /* 0x00000000003479c3 */ /* 0x000f220000008800 */
[----:B------:R-:W-:Y:S02]  /*0040*/  PRMT R80, RZ, 0x7610, R80 ;  /* 0x00007610ff507816 */ /* 0x000fe40000000050 */
[----:B------:R-:W-:Y:S01]  /*0050*/  ELECT P1, URZ, PT ;  /* 0x0000000000ff782f */ /* 0x000fe20003820000 */
[----:B---3--:R-:W-:-:S04]  /*0060*/  UISETP.NE.U32.AND UP0, UPT, UR12, URZ, UPT ;  /* 0x000000ff0c00728c */ /* 0x008fc8000bf05070 */
[----:B------:R-:W-:Y:S02]  /*0070*/  UISETP.NE.AND.EX UP0, UPT, UR13, URZ, UPT, UP0 ;  /* 0x000000ff0d00728c */ /* 0x000fe4000bf05300 */
[----:B----4-:R-:W-:Y:S02]  /*0080*/  ULOP3.LUT UR64, UR52, 0x1, URZ, 0xc0, !UPT ;  /* 0x0000000134407892 */ /* 0x010fe4000f8ec0ff */
[----:B------:R-:W-:Y:S01]  /*0090*/  ULOP3.LUT UR62, UR52, 0x1, URZ, 0x3c, !UPT ;  /* 0x00000001343e7892 */ /* 0x000fe2000f8e3cff */
[----:B--2---:R-:W-:-:S05]  /*00a0*/  SHF.R.U32.HI R81, RZ, 0x5, R94 ;  /* 0x00000005ff517819 */ /* 0x004fca000001165e */
[----:B------:R-:W2:Y:S02]  /*00b0*/  SHFL.IDX PT, R0, R81, RZ, 0x1f ;  /* 0x00001fff51007589 */ /* 0x000ea400000e0000 */
[----:B--2---:R-:W-:Y:S01]  /*00c0*/  R2UR UR20, R0 ;  /* 0x00000000001472ca */ /* 0x004fe200000e0000 */
[----:B-1----:R-:W-:-:S14]  /*00d0*/  BRA.U UP0, `(.L_x_0) ;  /* 0x0000000100307547 */ /* 0x002fdc000b800000 */
[----:B------:R-:W1:Y:S02]  /*00e0*/  LDCU.64 UR4, c[0x0][0xc88] ;  /* 0x00019100ff0477ac */ /* 0x000e640008000a00 */
[----:B-1----:R-:W-:-:S04]  /*00f0*/  UISETP.NE.U32.AND UP0, UPT, UR4, URZ, UPT ;  /* 0x000000ff0400728c */ /* 0x002fc8000bf05070 */
[----:B------:R-:W-:-:S09]  /*0100*/  UISETP.NE.AND.EX UP0, UPT, UR5, URZ, UPT, UP0 ;  /* 0x000000ff0500728c */ /* 0x000fd2000bf05300 */
[----:B------:R-:W-:Y:S05]  /*0110*/  BRA.U !UP0, `(.L_x_1) ;  /* 0x0000000108147547 */ /* 0x000fea000b800000 */
[----:B------:R-:W1:Y:S01]  /*0120*/  LDC.64 R2, c[0x0][0xc88] ;  /* 0x00032200ff027b82 */ /* 0x000e620000000a00 */
[----:B------:R-:W1:Y:S02]  /*0130*/  LDCU.64 UR4, c[0x0][0x358] ;  /* 0x00006b00ff0477ac */ /* 0x000e640008000a00 */
[----:B-1----:R1:W5:Y:S01]  /*0140*/  LDG.E R41, desc[UR4][R2.64] ;  /* 0x0000000402297981 */ /* 0x002362000c1e1900 */
[----:B------:R-:W-:Y:S01]  /*0150*/  HFMA2 R80, -RZ, RZ, 0, 5.9604644775390625e-08 ;  /* 0x00000001ff507431 */ /* 0x000fe200000001ff */
[----:B------:R-:W-:Y:S05]  /*0160*/  BRA `(.L_x_0) ;  /* 0x00000000000c7947 */ /* 0x000fea0003800000 */
.L_x_1:
[----:B------:R-:W1:Y:S01]  /*0170*/  LDCU UR4, c[0x0][0xc80] ;  /* 0x00019000ff0477ac */ /* 0x000e620008000800 */
[----:B------:R-:W-:Y:S01]  /*0180*/  HFMA2 R80, -RZ, RZ, 0, 5.9604644775390625e-08 ;  /* 0x00000001ff507431 */ /* 0x000fe200000001ff */
[----:B-1----:R-:W-:-:S07]  /*0190*/  MOV R41, UR4 ;  /* 0x0000000400297c02 */ /* 0x002fce0008000f00 */
.L_x_0:
[----:B------:R-:W2:Y:S02]  /*01a0*/  LDCU.64 UR4, c[0x0][0xcb0] ;  /* 0x00019600ff0477ac */ /* 0x000ea40008000a00 */
[----:B--2---:R-:W-:-:S04]  /*01b0*/  UISETP.NE.U32.AND UP0, UPT, UR4, URZ, UPT ;  /* 0x000000ff0400728c */ /* 0x004fc8000bf05070 */
[----:B------:R-:W-:-:S09]  /*01c0*/  UISETP.NE.AND.EX UP0, UPT, UR5, URZ, UPT, UP0 ;  /* 0x000000ff0500728c */ /* 0x000fd2000bf05300 */
[----:B------:R-:W-:Y:S05]  /*01d0*/  BRA.U UP0, `(.L_x_2) ;  /* 0x0000000100287547 */ /* 0x000fea000b800000 */
[----:B------:R-:W2:Y:S02]  /*01e0*/  LDCU.64 UR4, c[0x0][0xca8] ;  /* 0x00019500ff0477ac */ /* 0x000ea40008000a00 */
[----:B--2---:R-:W-:-:S04]  /*01f0*/  UISETP.NE.U32.AND UP0, UPT, UR4, URZ, UPT ;  /* 0x000000ff0400728c */ /* 0x004fc8000bf05070 */
[----:B------:R-:W-:-:S09]  /*0200*/  UISETP.NE.AND.EX UP0, UPT, UR5, URZ, UPT, UP0 ;  /* 0x000000ff0500728c */ /* 0x000fd2000bf05300 */
[----:B------:R-:W-:Y:S05]  /*0210*/  BRA.U !UP0, `(.L_x_3) ;  /* 0x0000000108107547 */ /* 0x000fea000b800000 */
[----:B------:R-:W2:Y:S01]  /*0220*/  LDC.64 R38, c[0x0][0xca8] ;  /* 0x00032a00ff267b82 */ /* 0x000ea20000000a00 */
[----:B------:R-:W2:Y:S02]  /*0230*/  LDCU.64 UR4, c[0x0][0x358] ;  /* 0x00006b00ff0477ac */ /* 0x000ea40008000a00 */
[----:B--2---:R2:W5:Y:S01]  /*0240*/  LDG.E R38, desc[UR4][R38.64] ;  /* 0x0000000426267981 */ /* 0x004562000c1e1900 */
[----:B------:R-:W-:Y:S05]  /*0250*/  BRA `(.L_x_2) ;  /* 0x0000000000087947 */ /* 0x000fea0003800000 */
.L_x_3:
[----:B------:R-:W2:Y:S02]  /*0260*/  LDCU UR4, c[0x0][0xca0] ;  /* 0x00019400ff0477ac */ /* 0x000ea40008000800 */
[----:B--2---:R-:W-:Y:S02]  /*0270*/  MOV R38, UR4 ;  /* 0x0000000400267c02 */ /* 0x004fe40008000f00 */
.L_x_2:
[----:B------:R-:W-:Y:S01]  /*0280*/  IMAD.U32 R0, RZ, RZ, UR20 ;  /* 0x00000014ff007e24 */ /* 0x000fe2000f8e00ff */
[----:B------:R-:W-:Y:S04]  /*0290*/  BSSY.RECONVERGENT B0, `(.L_x_4) ;  /* 0x0000012000007945 */ /* 0x000fe80003800200 */
[C---:B------:R-:W-:Y:S02]  /*02a0*/  ISETP.NE.OR P2, PT, R0.reuse, 0x1, !P1 ;  /* 0x000000010000780c */ /* 0x040fe40004f45670 */
[----:B------:R-:W-:-:S11]  /*02b0*/  ISETP.NE.OR P0, PT, R0, 0x3, !P1 ;  /* 0x000000030000780c */ /* 0x000fd60004f05670 */
[----:B------:R-:W-:Y:S05]  /*02c0*/  @P2 BRA `(.L_x_5) ;  /* 0x0000000000382947 */ /* 0x000fea0003800000 */
[----:B------:R-:W3:Y:S02]  /*02d0*/  LDCU.64 UR4, c[0x0][0x348] ;  /* 0x00006900ff0477ac */ /* 0x000ee40008000a00 */
[----:B---3--:R-:W-:Y:S02]  /*02e0*/  UIADD3 UR10, UP3, UPT, UR4, 0x80, URZ ;  /* 0x00000080040a7890 */ /* 0x008fe4000ff7e0ff */
[----:B------:R-:W-:Y:S02]  /*02f0*/  UIADD3 UR8, UP2, UPT, UR4, 0x180, URZ ;  /* 0x0000018004087890 */ /* 0x000fe4000ff5e0ff */
[----:B------:R-:W-:Y:S02]  /*0300*/  UIADD3 UR6, UP1, UPT, UR4, 0x280, URZ ;  /* 0x0000028004067890 */ /* 0x000fe4000ff3e0ff */
[----:B------:R-:W-:Y:S02]  /*0310*/  UIADD3 UR4, UP0, UPT, UR4, 0x380, URZ ;  /* 0x0000038004047890 */ /* 0x000fe4000ff1e0ff */
[----:B------:R-:W-:-:S02]  /*0320*/  UIADD3.X UR11, UPT, UPT, URZ, UR5, URZ, UP3, !UPT ;  /* 0x00000005ff0b7290 */ /* 0x000fc40009ffe4ff */
[----:B------:R-:W-:Y:S02]  /*0330*/  UIADD3.X UR9, UPT, UPT, URZ, UR5, URZ, UP2, !UPT ;  /* 0x00000005ff097290 */ /* 0x000fe400097fe4ff */
[----:B------:R-:W-:Y:S02]  /*0340*/  UIADD3.X UR7, UPT, UPT, URZ, UR5, URZ, UP1, !UPT ;  /* 0x00000005ff077290 */ /* 0x000fe40008ffe4ff */
[----:B------:R-:W-:-:S03]  /*0350*/  UIADD3.X UR5, UPT, UPT, URZ, UR5, URZ, UP0, !UPT ;  /* 0x00000005ff057290 */ /* 0x000fc600087fe4ff */
[----:B------:R3:W-:Y:S02]  /*0360*/  UTMACCTL.PF [UR10] ;  /* 0x000000000a0079b9 */ /* 0x0007e40008040000 */
[----:B------:R3:W-:Y:S02]  /*0370*/  UTMACCTL.PF [UR8] ;  /* 0x00000000080079b9 */ /* 0x0007e40008040000 */
[----:B------:R3:W-:Y:S02]  /*0380*/  UTMACCTL.PF [UR6] ;  /* 0x00000000060079b9 */ /* 0x0007e40008040000 */
[----:B------:R3:W-:Y:S02]  /*0390*/  UTMACCTL.PF [UR4] ;  /* 0x00000000040079b9 */ /* 0x0007e40008040000 */
[----:B---3--:R-:W-:Y:S01]  /*03a0*/  NOP ;  /* 0x0000000000007918 */ /* 0x008fe20000000000 */
.L_x_5:
[----:B------:R-:W-:Y:S05]  /*03b0*/  BSYNC.RECONVERGENT B0 ;  /* 0x0000000000007941 */ /* 0x000fea0003800200 */
.L_x_4:
[----:B------:R-:W-:Y:S04]  /*03c0*/  BSSY.RECONVERGENT B0, `(.L_x_6) ;  /* 0x000000a000007945 */ /* 0x000fe80003800200 */
[----:B------:R-:W-:Y:S05]  /*03d0*/  @P0 BRA `(.L_x_7) ;  /* 0x0000000000200947 */ /* 0x000fea0003800000 */
[----:B------:R-:W3:Y:S02]  /*03e0*/  LDCU.64 UR4, c[0x0][0x348] ;  /* 0x00006900ff0477ac */ /* 0x000ee40008000a00 */
[----:B---3--:R-:W-:Y:S02]  /*03f0*/  UIADD3 UR6, UP1, UPT, UR4, 0x980, URZ ;  /* 0x0000098004067890 */ /* 0x008fe4000ff3e0ff */
[----:B------:R-:W-:Y:S02]  /*0400*/  UIADD3 UR4, UP0, UPT, UR4, 0xa80, URZ ;  /* 0x00000a8004047890 */ /* 0x000fe4000ff1e0ff */
[----:B------:R-:W-:Y:S02]  /*0410*/  UIADD3.X UR7, UPT, UPT, URZ, UR5, URZ, UP1, !UPT ;  /* 0x00000005ff077290 */ /* 0x000fe40008ffe4ff */
[----:B------:R-:W-:-:S07]  /*0420*/  UIADD3.X UR5, UPT, UPT, URZ, UR5, URZ, UP0, !UPT ;  /* 0x00000005ff057290 */ /* 0x000fce00087fe4ff */
[----:B------:R3:W-:Y:S02]  /*0430*/  UTMACCTL.PF [UR6] ;  /* 0x00000000060079b9 */ /* 0x0007e40008040000 */
[----:B------:R3:W-:Y:S02]  /*0440*/  UTMACCTL.PF [UR4] ;  /* 0x00000000040079b9 */ /* 0x0007e40008040000 */
[----:B---3--:R-:W-:Y:S01]  /*0450*/  NOP ;  /* 0x0000000000007918 */ /* 0x008fe20000000000 */
.L_x_7:
[----:B------:R-:W-:Y:S05]  /*0460*/  BSYNC.RECONVERGENT B0 ;  /* 0x0000000000007941 */ /* 0x000fea0003800200 */
.L_x_6:
[----:B------:R-:W3:Y:S01]  /*0470*/  LDCU.64 UR4, c[0x0][0xc88] ;  /* 0x00019100ff0477ac */ /* 0x000ee20008000a00 */
[----:B------:R-:W-:Y:S02]  /*0480*/  UISETP.EQ.U32.AND UP2, UPT, UR12, URZ, UPT ;  /* 0x000000ff0c00728c */ /* 0x000fe4000bf42070 */
[----:B------:R-:W-:Y:S02]  /*0490*/  UPLOP3.LUT UP4, UPT, UPT, UPT, UPT, 0x80, 0x8 ;  /* 0x000000000008789c */ /* 0x000fe40003f8f070 */
[----:B---3--:R-:W-:-:S04]  /*04a0*/  UISETP.NE.U32.AND UP0, UPT, UR4, URZ, UPT ;  /* 0x000000ff0400728c */ /* 0x008fc8000bf05070 */
[----:B------:R-:W-:-:S04]  /*04b0*/  UISETP.NE.AND.EX UP1, UPT, UR5, URZ, UPT, UP0 ;  /* 0x000000ff0500728c */ /* 0x000fc8000bf25300 */
[----:B------:R-:W-:-:S04]  /*04c0*/  UISETP.EQ.OR.EX UP3, UPT, UR13, URZ, !UP1, UP2 ;  /* 0x000000ff0d00728c */ /* 0x000fc8000cf62720 */
[----:B------:R-:W-:-:S06]  /*04d0*/  UP2UR UR4, UPR, URZ, 0x8 ;  /* 0x00000008ff047883 */ /* 0x000fcc0008000000 */
[----:B------:R-:W-:Y:S01]  /*04e0*/  MOV R83, UR4 ;  /* 0x0000000400537c02 */ /* 0x000fe20008000f00 */
[----:B------:R-:W-:Y:S06]  /*04f0*/  BRA.U !UP3, `(.L_x_8) ;  /* 0x000000010b207547 */ /* 0x000fec000b800000 */
[----:B------:R-:W-:Y:S01]  /*0500*/  UISETP.NE.U32.AND UP2, UPT, UR12, URZ, UPT ;  /* 0x000000ff0c00728c */ /* 0x000fe2000bf45070 */
[----:B-----5:R-:W-:Y:S01]  /*0510*/  FSETP.NEU.AND P0, PT, R41, RZ, PT ;  /* 0x000000ff2900720b */ /* 0x020fe20003f0d000 */
[----:B------:R-:W-:Y:S02]  /*0520*/  USEL UR4, URZ, 0xffffffff, UP1 ;  /* 0xffffffffff047887 */ /* 0x000fe40008800000 */
[----:B------:R-:W-:-:S10]  /*0530*/  UISETP.NE.AND.EX UP2, UPT, UR13, URZ, UPT, UP2 ;  /* 0x000000ff0d00728c */ /* 0x000fd4000bf45320 */
[----:B------:R-:W-:Y:S01]  /*0540*/  VOTEU.ANY UP0, P0 ;  /* 0x0000000000ff7886 */ /* 0x000fe20000000100 */
[----:B------:R-:W-:-:S04]  /*0550*/  @!UP2 USEL UR4, URZ, 0xffffffff, UP0 ;  /* 0xffffffffff04a887 */ /* 0x000fc80008000000 */
[----:B------:R-:W-:-:S04]  /*0560*/  ULOP3.LUT UR4, UR4, 0x1, URZ, 0xc0, !UPT ;  /* 0x0000000104047892 */ /* 0x000fc8000f8ec0ff */
[----:B------:R-:W-:-:S11]  /*0570*/  UISETP.NE.U32.AND UP4, UPT, UR4, 0x1, UPT ;  /* 0x000000010400788c */ /* 0x000fd6000bf85070 */
.L_x_8:
[----:B------:R-:W3:Y:S01]  /*0580*/  SHFL.IDX PT, R0, R81, RZ, 0x1f ;  /* 0x00001fff51007589 */ /* 0x000ee200000e0000 */
[----:B------:R-:W-:-:S04]  /*0590*/  UISETP.NE.AND UP0, UPT, UR20, 0x2, UPT ;  /* 0x000000021400788c */ /* 0x000fc8000bf05270 */
[----:B------:R-:W-:Y:S02]  /*05a0*/  UISETP.EQ.AND UP2, UPT, UR64, URZ, !UP0 ;  /* 0x000000ff4000728c */ /* 0x000fe4000c742270 */
[----:B------:R-:W-:-:S04]  /*05b0*/  USEL UR43, URZ, 0x1, UP0 ;  /* 0x00000001ff2b7887 */ /* 0x000fc80008000000 */
[----:B------:R-:W-:Y:S02]  /*05c0*/  PLOP3.LUT P4, PT, P1, PT, UP2, 0x80, 0x8 ;  /* 0x000000000008781c */ /* 0x000fe40000f8f028 */
[----:B---3--:R-:W-:-:S13]  /*05d0*/  ISETP.NE.AND P0, PT, R0, RZ, PT ;  /* 0x000000ff0000720c */ /* 0x008fda0003f05270 */
[----:B------:R-:W-:Y:S05]  /*05e0*/  @P0 BRA `(.L_x_9) ;  /* 0x00000000005c0947 */ /* 0x000fea0003800000 */
[----:B------:R-:W-:Y:S01]  /*05f0*/  UMOV UR4, 0x400 ;  /* 0x0000040000047882 */ /* 0x000fe20000000000 */
[----:B------:R-:W-:Y:S01]  /*0600*/  UMOV UR6, 0x1 ;  /* 0x0000000100067882 */ /* 0x000fe20000000000 */
[----:B------:R-:W-:Y:S02]  /*0610*/  ULEA UR4, UR52, UR4, 0x18 ;  /* 0x0000000434047291 */ /* 0x000fe4000f8ec0ff */
[----:B------:R-:W-:-:S04]  /*0620*/  UIADD3 UR6, UPT, UPT, -UR6, 0x100000, URZ ;  /* 0x0010000006067890 */ /* 0x000fc8000fffe1ff */
[----:B------:R-:W-:Y:S02]  /*0630*/  USHF.L.U32 UR7, UR6, 0xb, URZ ;  /* 0x0000000b06077899 */ /* 0x000fe400080006ff */
[----:B------:R-:W-:Y:S01]  /*0640*/  USHF.L.U32 UR6, UR6, 0x1, URZ ;  /* 0x0000000106067899 */ /* 0x000fe200080006ff */
[----:B------:R-:W-:Y:S01]  /*0650*/  ELECT P0, URZ, PT ;  /* 0x0000000000ff782f */ /* 0x000fe20003800000 */
[----:B------:R-:W3:Y:S10]  /*0660*/  FENCE.VIEW.ASYNC.S ;  /* 0x00000000000073c6 */ /* 0x000ef40000000000 */
[----:B---3--:R3:W4:Y:S01]  /*0670*/  SYNCS.EXCH.64 URZ, [UR4], UR6 ;  /* 0x0000000604ff75b2 */ /* 0x0087220008000100 */
[----:B------:R3:W1:Y:S01]  /*0680*/  SYNCS.EXCH.64 URZ, [UR4+0x38], UR6 ;  /* 0x0000380604ff75b2 */ /* 0x0006620008000100 */
        /* <DEDUP_REMOVED lines=11> */
[----:B------:R3:W1:Y:S02]  /*0740*/  SYNCS.EXCH.64 URZ, [UR4+0x68], UR6 ;  /* 0x0000680604ff75b2 */ /* 0x0006640008000100 */
[----:B---3--:R-:W-:Y:S01]  /*0750*/  NOP ;  /* 0x0000000000007918 */ /* 0x008fe20000000000 */
.L_x_9:
[----:B------:R-:W3:Y:S01]  /*0760*/  SHFL.IDX PT, R0, R81, RZ, 0x1f ;  /* 0x00001fff51007589 */ /* 0x000ee200000e0000 */
[----:B------:R-:W-:Y:S01]  /*0770*/  NOP ;  /* 0x0000000000007918 */ /* 0x000fe20000000000 */
[----:B---3--:R-:W-:-:S13]  /*0780*/  ISETP.NE.AND P0, PT, R0, 0x1, PT ;  /* 0x000000010000780c */ /* 0x008fda0003f05270 */
[----:B------:R-:W-:Y:S05]  /*0790*/  @P0 BRA `(.L_x_10) ;  /* 0x0000000000540947 */ /* 0x000fea0003800000 */
[----:B------:R-:W-:Y:S01]  /*07a0*/  UMOV UR4, 0x400 ;  /* 0x0000040000047882 */ /* 0x000fe20000000000 */
[----:B------:R-:W-:Y:S01]  /*07b0*/  UMOV UR8, 0x20 ;  /* 0x0000002000087882 */ /* 0x000fe20000000000 */
[----:B------:R-:W-:Y:S01]  /*07c0*/  UMOV UR6, 0x80 ;  /* 0x0000008000067882 */ /* 0x000fe20000000000 */
[----:B------:R-:W-:Y:S02]  /*07d0*/  ULEA UR4, UR52, UR4, 0x18 ;  /* 0x0000000434047291 */ /* 0x000fe4000f8ec0ff */
[----:B------:R-:W-:-:S04]  /*07e0*/  UIADD3 UR8, UPT, UPT, -UR8, 0x100000, URZ ;  /* 0x0010000008087890 */ /* 0x000fc8000fffe1ff */
[----:B------:R-:W-:Y:S02]  /*07f0*/  USHF.L.U32 UR9, UR8, 0xb, URZ ;  /* 0x0000000b08097899 */ /* 0x000fe400080006ff */
[----:B------:R-:W-:Y:S02]  /*0800*/  USHF.L.U32 UR8, UR8, 0x1, URZ ;  /* 0x0000000108087899 */ /* 0x000fe400080006ff */
[----:B------:R-:W-:-:S04]  /*0810*/  UIADD3 UR6, UPT, UPT, -UR6, 0x100000, URZ ;  /* 0x0010000006067890 */ /* 0x000fc8000fffe1ff */
[----:B------:R-:W-:Y:S02]  /*0820*/  USHF.L.U32 UR7, UR6, 0xb, URZ ;  /* 0x0000000b06077899 */ /* 0x000fe400080006ff */
[----:B------:R-:W-:Y:S01]  /*0830*/  USHF.L.U32 UR6, UR6, 0x1, URZ ;  /* 0x0000000106067899 */ /* 0x000fe200080006ff */
[----:B------:R-:W-:Y:S01]  /*0840*/  ELECT P0, URZ, PT ;  /* 0x0000000000ff782f */ /* 0x000fe20003800000 */
[----:B------:R-:W3:Y:S02]  /*0850*/  FENCE.VIEW.ASYNC.S ;  /* 0x00000000000073c6 */ /* 0x000ee40000000000 */
[----:B---3--:R3:W1:Y:S08]  /*0860*/  SYNCS.EXCH.64 URZ, [UR4+0x70], UR8 ;  /* 0x0000700804ff75b2 */ /* 0x0086700008000100 */
[----:B------:R3:W1:Y:S01]  /*0870*/  SYNCS.EXCH.64 URZ, [UR4+0x90], UR6 ;  /* 0x0000900604ff75b2 */ /* 0x0006620008000100 */
[----:B------:R3:W1:Y:S01]  /*0880*/  SYNCS.EXCH.64 URZ, [UR4+0x78], UR8 ;  /* 0x0000780804ff75b2 */ /* 0x0006620008000100 */
[----:B------:R3:W1:Y:S01]  /*0890*/  SYNCS.EXCH.64 URZ, [UR4+0x98], UR6 ;  /* 0x0000980604ff75b2 */ /* 0x0006620008000100 */
[----:B------:R3:W1:Y:S01]  /*08a0*/  SYNCS.EXCH.64 URZ, [UR4+0x80], UR8 ;  /* 0x0000800804ff75b2 */ /* 0x0006620008000100 */
[----:B------:R3:W1:Y:S01]  /*08b0*/  SYNCS.EXCH.64 URZ, [UR4+0xa0], UR6 ;  /* 0x0000a00604ff75b2 */ /* 0x0006620008000100 */
[----:B------:R3:W1:Y:S01]  /*08c0*/  SYNCS.EXCH.64 URZ, [UR4+0x88], UR8 ;  /* 0x0000880804ff75b2 */ /* 0x0006620008000100 */
[----:B------:R3:W1:Y:S01]  /*08d0*/  SYNCS.EXCH.64 URZ, [UR4+0xa8], UR6 ;  /* 0x0000a80604ff75b2 */ /* 0x0006620008000100 */
[----:B------:R-:W-:Y:S01]  /*08e0*/  NOP ;  /* 0x0000000000007918 */ /* 0x000fe20000000000 */
.L_x_10:
[----:B------:R-:W2:Y:S01]  /*08f0*/  SHFL.IDX PT, R0, R81, RZ, 0x1f ;  /* 0x00001fff51007589 */ /* 0x000ea200000e0000 */
[----:B------:R-:W-:Y:S01]  /*0900*/  NOP ;  /* 0x0000000000007918 */ /* 0x000fe20000000000 */
[----:B--2---:R-:W-:-:S13]  /*0910*/  ISETP.NE.AND P0, PT, R0, 0x3, PT ;  /* 0x000000030000780c */ /* 0x004fda0003f05270 */
[----:B------:R-:W-:Y:S05]  /*0920*/  @P0 BRA `(.L_x_11) ;  /* 0x00000000002c0947 */ /* 0x000fea0003800000 */
[----:B---3--:R-:W-:Y:S01]  /*0930*/  UMOV UR6, 0x400 ;  /* 0x0000040000067882 */ /* 0x008fe20000000000 */
[----:B------:R-:W-:Y:S01]  /*0940*/  UMOV UR4, 0x20 ;  /* 0x0000002000047882 */ /* 0x000fe20000000000 */
[----:B------:R-:W-:Y:S02]  /*0950*/  ULEA UR6, UR52, UR6, 0x18 ;  /* 0x0000000634067291 */ /* 0x000fe4000f8ec0ff */
[----:B------:R-:W-:-:S04]  /*0960*/  UIADD3 UR4, UPT, UPT, -UR4, 0x100000, URZ ;  /* 0x0010000004047890 */ /* 0x000fc8000fffe1ff */
[----:B------:R-:W-:Y:S02]  /*0970*/  USHF.L.U32 UR5, UR4, 0xb, URZ ;  /* 0x0000000b04057899 */ /* 0x000fe400080006ff */
[----:B------:R-:W-:Y:S01]  /*0980*/  USHF.L.U32 UR4, UR4, 0x1, URZ ;  /* 0x0000000104047899 */ /* 0x000fe200080006ff */
[----:B------:R-:W-:Y:S01]  /*0990*/  ELECT P0, URZ, PT ;  /* 0x0000000000ff782f */ /* 0x000fe20003800000 */
[----:B------:R-:W2:Y:S10]  /*09a0*/  FENCE.VIEW.ASYNC.S ;  /* 0x00000000000073c6 */ /* 0x000eb40000000000 */
[----:B--2---:R2:W3:Y:S01]  /*09b0*/  SYNCS.EXCH.64 URZ, [UR6+0xb0], UR4 ;  /* 0x0000b00406ff75b2 */ /* 0x0044e20008000100 */
[----:B------:R2:W1:Y:S01]  /*09c0*/  SYNCS.EXCH.64 URZ, [UR6+0xb8], UR4 ;  /* 0x0000b80406ff75b2 */ /* 0x0004620008000100 */
[----:B------:R-:W-:Y:S01]  /*09d0*/  NOP ;  /* 0x0000000000007918 */ /* 0x000fe20000000000 */
.L_x_11:
[----:B------:R-:W4:Y:S01]  /*09e0*/  SHFL.IDX PT, R0, R81, RZ, 0x1f ;  /* 0x00001fff51007589 */ /* 0x000f2200000e0000 */
[----:B------:R-:W-:Y:S01]  /*09f0*/  NOP ;  /* 0x0000000000007918 */ /* 0x000fe20000000000 */
[----:B----4-:R-:W-:-:S13]  /*0a00*/  ISETP.NE.AND P0, PT, R0, 0x4, PT ;  /* 0x000000040000780c */ /* 0x010fda0003f05270 */
[----:B------:R-:W-:Y:S05]  /*0a10*/  @P0 BRA `(.L_x_12) ;  /* 0x0000000000480947 */ /* 0x000fea0003800000 */
[----:B--23--:R-:W-:Y:S01]  /*0a20*/  UMOV UR4, 0x1e0 ;  /* 0x000001e000047882 */ /* 0x00cfe20000000000 */
[----:B------:R-:W-:Y:S01]  /*0a30*/  UMOV UR6, 0x400 ;  /* 0x0000040000067882 */ /* 0x000fe20000000000 */
[----:B------:R-:W-:Y:S01]  /*0a40*/  USEL UR4, UR4, 0x1a0, UP4 ;  /* 0x000001a004047887 */ /* 0x000fe2000a000000 */
        /* <DEDUP_REMOVED lines=9> */
[----:B------:R-:W2:Y:S02]  /*0ae0*/  FENCE.VIEW.ASYNC.S ;  /* 0x00000000000073c6 */ /* 0x000ea40000000000 */
[----:B--2---:R4:W2:Y:S08]  /*0af0*/  SYNCS.EXCH.64 URZ, [UR6+0xc0], UR8 ;  /* 0x0000c00806ff75b2 */ /* 0x0048b00008000100 */
[----:B------:R4:W3:Y:S01]  /*0b00*/  SYNCS.EXCH.64 URZ, [UR6+0xd0], UR4 ;  /* 0x0000d00406ff75b2 */ /* 0x0008e20008000100 */
[----:B------:R4:W1:Y:S01]  /*0b10*/  SYNCS.EXCH.64 URZ, [UR6+0xc8], UR8 ;  /* 0x0000c80806ff75b2 */ /* 0x0008620008000100 */
[----:B------:R4:W1:Y:S02]  /*0b20*/  SYNCS.EXCH.64 URZ, [UR6+0xd8], UR4 ;  /* 0x0000d80406ff75b2 */ /* 0x0008640008000100 */
[----:B----4-:R-:W-:Y:S01]  /*0b30*/  NOP ;  /* 0x0000000000007918 */ /* 0x010fe20000000000 */
.L_x_12:
[----:B------:R-:W4:Y:S01]  /*0b40*/  SHFL.IDX PT, R0, R81, RZ, 0x1f ;  /* 0x00001fff51007589 */ /* 0x000f2200000e0000 */
[----:B------:R-:W-:Y:S01]  /*0b50*/  NOP ;  /* 0x0000000000007918 */ /* 0x000fe20000000000 */
[----:B----4-:R-:W-:-:S13]  /*0b60*/  ISETP.NE.AND P0, PT, R0, 0x5, PT ;  /* 0x000000050000780c */ /* 0x010fda0003f05270 */
[----:B------:R-:W-:Y:S05]  /*0b70*/  @P0 BRA `(.L_x_13) ;  /* 0x0000000000440947 */ /* 0x000fea0003800000 */
[----:B--23--:R-:W-:Y:S01]  /*0b80*/  UMOV UR4, 0x400 ;  /* 0x0000040000047882 */ /* 0x00cfe20000000000 */
        /* <DEDUP_REMOVED lines=16> */
.L_x_13:
[----:B------:R-:W4:Y:S01]  /*0c90*/  SHFL.IDX PT, R0, R81, RZ, 0x1f ;  /* 0x00001fff51007589 */ /* 0x000f2200000e0000 */
[----:B------:R-:W-:Y:S01]  /*0ca0*/  ISETP.NE.OR P1, PT, RZ, UR20, !P1 ;  /* 0x00000014ff007c0c */ /* 0x000fe2000cf25670 */
[----:B------:R-:W-:Y:S01]  /*0cb0*/  NOP ;  /* 0x0000000000007918 */ /* 0x000fe20000000000 */
[----:B----4-:R-:W-:-:S13]  /*0cc0*/  ISETP.NE.AND P0, PT, R0, 0x3, PT ;  /* 0x000000030000780c */ /* 0x010fda0003f05270 */
[----:B------:R-:W-:Y:S05]  /*0cd0*/  @P0 BRA `(.L_x_14) ;  /* 0x0000000000340947 */ /* 0x000fea0003800000 */
[----:B--23--:R-:W-:Y:S01]  /*0ce0*/  UMOV UR4, 0x400 ;  /* 0x0000040000047882 */ /* 0x00cfe20000000000 */
[----:B------:R-:W-:Y:S01]  /*0cf0*/  UMOV UR6, 0x20 ;  /* 0x0000002000067882 */ /* 0x000fe20000000000 */
[----:B------:R-:W-:Y:S02]  /*0d00*/  ULEA UR4, UR52, UR4, 0x18 ;  /* 0x0000000434047291 */ /* 0x000fe4000f8ec0ff */
[----:B------:R-:W-:-:S04]  /*0d10*/  UIADD3 UR6, UPT, UPT, -UR6, 0x100000, URZ ;  /* 0x0010000006067890 */ /* 0x000fc8000fffe1ff */
[----:B------:R-:W-:Y:S02]  /*0d20*/  USHF.L.U32 UR7, UR6, 0xb, URZ ;  /* 0x0000000b06077899 */ /* 0x000fe400080006ff */
[----:B------:R-:W-:Y:S01]  /*0d30*/  USHF.L.U32 UR6, UR6, 0x1, URZ ;  /* 0x0000000106067899 */ /* 0x000fe200080006ff */
[----:B------:R-:W-:Y:S01]  /*0d40*/  ELECT P0, URZ, PT ;  /* 0x0000000000ff782f */ /* 0x000fe20003800000 */
[----:B------:R-:W2:Y:S10]  /*0d50*/  FENCE.VIEW.ASYNC.S ;  /* 0x00000000000073c6 */ /* 0x000eb40000000000 */
[----:B--2---:R4:W2:Y:S01]  /*0d60*/  SYNCS.EXCH.64 URZ, [UR4+0x100], UR6 ;  /* 0x0001000604ff75b2 */ /* 0x0048a20008000100 */
[----:B------:R4:W3:Y:S01]  /*0d70*/  SYNCS.EXCH.64 URZ, [UR4+0x110], UR6 ;  /* 0x0001100604ff75b2 */ /* 0x0008e20008000100 */
[----:B------:R4:W1:Y:S01]  /*0d80*/  SYNCS.EXCH.64 URZ, [UR4+0x108], UR6 ;  /* 0x0001080604ff75b2 */ /* 0x0008620008000100 */
[----:B------:R4:W1:Y:S02]  /*0d90*/  SYNCS.EXCH.64 URZ, [UR4+0x118], UR6 ;  /* 0x0001180604ff75b2 */ /* 0x0008640008000100 */
[----:B----4-:R-:W-:Y:S01]  /*0da0*/  NOP ;  /* 0x0000000000007918 */ /* 0x010fe20000000000 */
.L_x_14:
[----:B------:R-:W-:Y:S01]  /*0db0*/  VOTEU.ALL UP0, P1 ;  /* 0x0000000000ff7886 */ /* 0x000fe20000800000 */
[----:B--23--:R-:W-:Y:S01]  /*0dc0*/  UMOV UR4, 0x20 ;  /* 0x0000002000047882 */ /* 0x00cfe20000000000 */
[----:B------:R-:W2:Y:S01]  /*0dd0*/  LDCU UR7, c[0x0][0x36c] ;  /* 0x00006d80ff0777ac */ /* 0x000ea20008000800 */
[----:B------:R-:W-:Y:S01]  /*0de0*/  NOP ;  /* 0x0000000000007918 */ /* 0x000fe20000000000 */
[----:B------:R-:W-:Y:S01]  /*0df0*/  LOP3.LUT R0, R94, 0x1f, RZ, 0xc0, !PT ;  /* 0x0000001f5e007812 */ /* 0x000fe200078ec0ff */
[----:B------:R-:W-:Y:S01]  /*0e00*/  @!UP0 UMOV UR6, 0x400 ;  /* 0x0000040000068882 */ /* 0x000fe20000000000 */
[----:B------:R-:W-:-:S04]  /*0e10*/  @!UP0 UIADD3 UR4, UPT, UPT, -UR4, 0x100000, URZ ;  /* 0x0010000004048890 */ /* 0x000fc8000fffe1ff */
[----:B------:R-:W-:Y:S02]  /*0e20*/  @!UP0 USHF.L.U32 UR5, UR4, 0xb, URZ ;  /* 0x0000000b04058899 */ /* 0x000fe400080006ff */
[----:B------:R-:W-:Y:S02]  /*0e30*/  @!UP0 USHF.L.U32 UR4, UR4, 0x1, URZ ;  /* 0x0000000104048899 */ /* 0x000fe400080006ff */
[----:B------:R-:W-:Y:S01]  /*0e40*/  @!UP0 ULEA UR6, UR52, UR6, 0x18 ;  /* 0x0000000634068291 */ /* 0x000fe2000f8ec0ff */
[----:B------:R-:W-:Y:S01]  /*0e50*/  VOTEU.ALL UP0, P1 ;  /* 0x0000000000ff7886 */ /* 0x000fe20000800000 */
[----:B------:R-:W-:Y:S02]  /*0e60*/  UISETP.NE.AND UP5, UPT, UR20, URZ, UPT ;  /* 0x000000ff1400728c */ /* 0x000fe4000bfa5270 */
[----:B--2---:R-:W-:Y:S01]  /*0e70*/  UISETP.EQ.U32.AND UP6, UPT, UR7, 0x1, UPT ;  /* 0x000000010700788c */ /* 0x004fe2000bfc2070 */
[----:B------:R-:W2:Y:S07]  /*0e80*/  FENCE.VIEW.ASYNC.S ;  /* 0x00000000000073c6 */ /* 0x000eae0000000000 */
[----:B--2---:R2:W3:Y:S01]  /*0e90*/  @!UP0 SYNCS.EXCH.64 URZ, [UR6+0x120], UR4 ;  /* 0x0001200406ff85b2 */ /* 0x0044e20008000100 */
[----:B------:R-:W-:Y:S05]  /*0ea0*/  BRA.U !UP6, `(.L_x_15) ;  /* 0x000000010e087547 */ /* 0x000fea000b800000 */
[----:B-1-3--:R-:W-:Y:S01]  /*0eb0*/  UCGABAR_ARV ;  /* 0x00000000000079c7 */ /* 0x00afe20008000000 */
[----:B------:R-:W-:Y:S05]  /*0ec0*/  BRA `(.L_x_16) ;  /* 0x0000000000047947 */ /* 0x000fea0003800000 */
.L_x_15:
[----:B-1-3--:R-:W-:Y:S01]  /*0ed0*/  NOP ;  /* 0x0000000000007918 */ /* 0x00afe20000000000 */
.L_x_16:
[----:B--2---:R-:W1:Y:S01]  /*0ee0*/  S2UR UR6, SR_CTAID.Y ;  /* 0x00000000000679c3 */ /* 0x004e620000002600 */
[----:B------:R-:W-:-:S05]  /*0ef0*/  CS2R.32 R82, SR_CgaSize ;  /* 0x0000000000527805 */ /* 0x000fca0000008a00 */
[----:B------:R-:W-:-:S05]  /*0f00*/  IMAD R82, R82, -0xa0, RZ ;  /* 0xffffff6052527824 */ /* 0x000fca00078e02ff */
[----:B------:R-:W-:-:S14]  /*0f10*/  R2UR UR4, R82 ;  /* 0x00000000520472ca */ /* 0x000fdc00000e0000 */
[----:B------:R-:W2:Y:S01]  /*0f20*/  LDCU UR4, c[0x0][UR4+0x2b4] ;  /* 0x00005680040477ac */ /* 0x000ea20008000800 */
[----:B------:R-:W-:-:S05]  /*0f30*/  CS2R.32 R82, SR_CgaSize ;  /* 0x0000000000527805 */ /* 0x000fca0000008a00 */
[----:B------:R-:W-:-:S05]  /*0f40*/  IMAD R82, R82, -0xa0, RZ ;  /* 0xffffff6052527824 */ /* 0x000fca00078e02ff */
[----:B------:R-:W-:-:S14]  /*0f50*/  R2UR UR5, R82 ;  /* 0x00000000520572ca */ /* 0x000fdc00000e0000 */
[----:B------:R-:W3:Y:S01]  /*0f60*/  LDCU UR5, c[0x0][UR5+0x2b0] ;  /* 0x00005600050577ac */ /* 0x000ee20008000800 */
[----:B------:R-:W4:Y:S01]  /*0f70*/  S2UR UR59, SR_CTAID.X ;  /* 0x00000000003b79c3 */ /* 0x000f220000002500 */
[----:B------:R-:W-:-:S05]  /*0f80*/  CS2R.32 R82, SR_CgaSize ;  /* 0x0000000000527805 */ /* 0x000fca0000008a00 */
[----:B------:R-:W-:-:S05]  /*0f90*/  IMAD R82, R82, -0xa0, RZ ;  /* 0xffffff6052527824 */ /* 0x000fca00078e02ff */
[----:B------:R-:W-:-:S14]  /*0fa0*/  R2UR UR7, R82 ;  /* 0x00000000520772ca */ /* 0x000fdc00000e0000 */
[----:B------:R-:W3:Y:S01]  /*0fb0*/  LDCU UR7, c[0x0][UR7+0x2a4] ;  /* 0x00005480070777ac */ /* 0x000ee20008000800 */
[----:B------:R-:W3:Y:S01]  /*0fc0*/  LDCU UR21, c[0x0][0xf24] ;  /* 0x0001e480ff1577ac */ /* 0x000ee20008000800 */
[----:B------:R-:W1:Y:S01]  /*0fd0*/  S2UR UR36, SR_CTAID.Z ;  /* 0x00000000002479c3 */ /* 0x000e620000002700 */
[----:B------:R-:W-:-:S05]  /*0fe0*/  CS2R.32 R82, SR_CgaSize ;  /* 0x0000000000527805 */ /* 0x000fca0000008a00 */
[----:B------:R-:W-:-:S05]  /*0ff0*/  IMAD R82, R82, -0xa0, RZ ;  /* 0xffffff6052527824 */ /* 0x000fca00078e02ff */
[----:B------:R-:W-:-:S14]  /*1000*/  R2UR UR63, R82 ;  /* 0x00000000523f72ca */ /* 0x000fdc00000e0000 */
[----:B------:R-:W3:Y:S01]  /*1010*/  LDCU UR63, c[0x0][UR63+0x2a0] ;  /* 0x000054003f3f77ac */ /* 0x000ee20008000800 */
[----:B------:R-:W-:Y:S01]  /*1020*/  USHF.L.U32 UR37, UR52, 0x9, URZ ;  /* 0x0000000934257899 */ /* 0x000fe200080006ff */
[----:B------:R-:W3:Y:S01]  /*1030*/  LDCU UR42, c[0x0][0xf24] ;  /* 0x0001e480ff2a77ac */ /* 0x000ee20008000800 */
[----:B-1----:R-:W-:Y:S01]  /*1040*/  I2FP.F32.U32 R2, UR6 ;  /* 0x0000000600027c45 */ /* 0x002fe20008201000 */
[----:B------:R-:W1:Y:S04]  /*1050*/  LDCU UR23, c[0x0][0xf30] ;  /* 0x0001e600ff1777ac */ /* 0x000e680008000800 */
[----:B--2---:R-:W-:Y:S01]  /*1060*/  FMUL R2, R2, UR4 ;  /* 0x0000000402027c20 */ /* 0x004fe20008400000 */
[----:B------:R-:W-:Y:S01]  /*1070*/  ULOP3.LUT UR37, UR37, 0x200, URZ, 0xc0, !UPT ;  /* 0x0000020025257892 */ /* 0x000fe2000f8ec0ff */
[----:B----4-:R-:W-:Y:S01]  /*1080*/  I2FP.F32.U32 R3, UR59 ;  /* 0x0000003b00037c45 */ /* 0x010fe20008201000 */
[----:B------:R-:W-:Y:S01]  /*1090*/  UMOV UR28, UR59 ;  /* 0x0000003b001c7c82 */ /* 0x000fe20008000000 */
[----:B---3--:R-:W-:-:S02]  /*10a0*/  UISETP.GE.AND UP2, UPT, UR21, 0x1, UPT ;  /* 0x000000011500788c */ /* 0x008fc4000bf46270 */
[----:B------:R-:W2:Y:S01]  /*10b0*/  F2I.U32.TRUNC.NTZ R2, R2 ;  /* 0x0000000200027305 */ /* 0x000ea2000020f000 */
[----:B------:R-:W-:Y:S01]  /*10c0*/  UMOV UR12, UR6 ;  /* 0x00000006000c7c82 */ /* 0x000fe20008000000 */
[----:B------:R-:W-:-:S06]  /*10d0*/  FMUL R3, R3, UR5 ;  /* 0x0000000503037c20 */ /* 0x000fcc0008400000 */
[----:B------:R-:W3:Y:S01]  /*10e0*/  F2I.U32.TRUNC.NTZ R3, R3 ;  /* 0x0000000300037305 */ /* 0x000ee2000020f000 */
[----:B--2---:R-:W-:Y:S02]  /*10f0*/  R2UR UR4, R2 ;  /* 0x00000000020472ca */ /* 0x004fe400000e0000 */
[----:B------:R-:W-:Y:S02]  /*1100*/  PRMT R2, RZ, 0x7610, R2 ;  /* 0x00007610ff027816 */ /* 0x000fe40000000002 */
[----:B---3--:R-:W-:Y:S02]  /*1110*/  R2UR UR5, R3 ;  /* 0x00000000030572ca */ /* 0x008fe400000e0000 */
[----:B------:R-:W-:-:S07]  /*1120*/  PRMT R3, RZ, 0x7610, R3 ;  /* 0x00007610ff037816 */ /* 0x000fce0000000003 */
[----:B------:R-:W-:-:S04]  /*1130*/  UIADD3 UR4, UPT, UPT, -UR4, URZ, URZ ;  /* 0x000000ff04047290 */ /* 0x000fc8000fffe1ff */
[----:B------:R-:W-:Y:S02]  /*1140*/  UIMAD UR4, UR7, UR4, UR6 ;  /* 0x00000004070472a4 */ /* 0x000fe4000f8e0206 */
[----:B------:R-:W-:-:S04]  /*1150*/  UIADD3 UR5, UPT, UPT, -UR5, URZ, URZ ;  /* 0x000000ff05057290 */ /* 0x000fc8000fffe1ff */
[----:B------:R-:W-:Y:S01]  /*1160*/  IMAD.U32 R82, RZ, RZ, UR4 ;  /* 0x00000004ff527e24 */ /* 0x000fe2000f8e00ff */
[----:B------:R-:W-:Y:S01]  /*1170*/  UIMAD UR63, UR63, UR5, UR59 ;  /* 0x000000053f3f72a4 */ /* 0x000fe2000f8e023b */
[----:B-1----:R-:W-:Y:S11]  /*1180*/  BRA.U UP5, `(.L_x_17) ;  /* 0x00000001052c7547 */ /* 0x002ff6000b800000 */
[----:B------:R-:W-:Y:S01]  /*1190*/  R2UR UR4, R82 ;  /* 0x00000000520472ca */ /* 0x000fe200000e0000 */
[----:B------:R-:W-:-:S12]  /*11a0*/  UMOV UR7, 0x3 ;  /* 0x0000000300077882 */ /* 0x000fd80000000000 */
[----:B------:R-:W-:Y:S02]  /*11b0*/  UISETP.NE.AND UP0, UPT, UR4, URZ, UPT ;  /* 0x000000ff0400728c */ /* 0x000fe4000bf05270 */
[----:B------:R-:W-:Y:S02]  /*11c0*/  ULOP3.LUT UR4, UR63, 0xfffffffe, URZ, 0xc0, !UPT ;  /* 0xfffffffe3f047892 */ /* 0x000fe4000f8ec0ff */
[----:B------:R-:W-:Y:S02]  /*11d0*/  UISETP.LT.U32.OR UP0, UPT, UR63, 0x2, !UP0 ;  /* 0x000000023f00788c */ /* 0x000fe4000c701470 */
[----:B------:R-:W-:Y:S02]  /*11e0*/  USHF.L.U32 UR4, UR7, UR4, URZ ;  /* 0x0000000407047299 */ /* 0x000fe400080006ff */
[----:B------:R-:W-:Y:S02]  /*11f0*/  USEL UR6, URZ, 0x1, !UP0 ;  /* 0x00000001ff067887 */ /* 0x000fe4000c000000 */
[----:B------:R-:W-:-:S02]  /*1200*/  USEL UR5, URZ, 0x2, !UP0 ;  /* 0x00000002ff057887 */ /* 0x000fc4000c000000 */
[----:B------:R-:W-:Y:S02]  /*1210*/  IMAD.U32 R2, RZ, RZ, UR4 ;  /* 0x00000004ff027e24 */ /* 0x000fe4000f8e00ff */
[----:B------:R-:W-:-:S06]  /*1220*/  UIADD3 UR5, UPT, UPT, UR6, UR5, URZ ;  /* 0x0000000506057290 */ /* 0x000fcc000fffe0ff */
[----:B------:R-:W-:Y:S02]  /*1230*/  MOV R3, UR5 ;  /* 0x0000000500037c02 */ /* 0x000fe40008000f00 */
.L_x_17:
[----:B------:R-:W-:Y:S05]  /*1240*/  BRA.U !UP2, `(.L_x_18) ;  /* 0x000000010ad07547 */ /* 0x000fea000b800000 */
[----:B------:R-:W1:Y:S01]  /*1250*/  LDCU.128 UR16, c[0x0][0xf10] ;  /* 0x0001e200ff1077ac */ /* 0x000e620008000c00 */
[----:B------:R-:W2:Y:S01]  /*1260*/  LDCU UR6, c[0x0][0x370] ;  /* 0x00006e00ff0677ac */ /* 0x000ea20008000800 */
[----:B------:R-:W3:Y:S01]  /*1270*/  LDCU UR7, c[0x0][0x374] ;  /* 0x00006e80ff0777ac */ /* 0x000ee20008000800 */
[----:B------:R-:W4:Y:S01]  /*1280*/  LDCU UR22, c[0x0][0xf0c] ;  /* 0x0001e180ff1677ac */ /* 0x000f220008000800 */
[----:B------:R-:W4:Y:S01]  /*1290*/  LDCU UR13, c[0x0][0xf20] ;  /* 0x0001e400ff0d77ac */ /* 0x000f220008000800 */
[----:B------:R-:W4:Y:S01]  /*12a0*/  LDCU.64 UR8, c[0x0][0xf28] ;  /* 0x0001e500ff0877ac */ /* 0x000f220008000a00 */
[----:B-1----:R-:W-:Y:S02]  /*12b0*/  UISETP.NE.AND UP3, UPT, UR18, 0x1, UPT ;  /* 0x000000011200788c */ /* 0x002fe4000bf65270 */
[----:B---3--:R-:W-:Y:S02]  /*12c0*/  UIMAD.WIDE.U32 UR10, UR7, UR19, URZ ;  /* 0x00000013070a72a5 */ /* 0x008fe4000f8e00ff */
[----:B--2---:R-:W-:-:S02]  /*12d0*/  UIMAD.WIDE.U32 UR14, UR6, UR16, URZ ;  /* 0x00000010060e72a5 */ /* 0x004fc4000f8e00ff */
[----:B----4-:R-:W-:Y:S02]  /*12e0*/  UISETP.NE.AND UP0, UPT, UR22, 0x1, UPT ;  /* 0x000000011600788c */ /* 0x010fe4000bf05270 */
[----:B------:R-:W-:Y:S01]  /*12f0*/  UISETP.NE.AND UP2, UPT, UR21, 0x1, UPT ;  /* 0x000000011500788c */ /* 0x000fe2000bf45270 */
[----:B------:R-:W-:Y:S02]  /*1300*/  UMOV UR10, UR11 ;  /* 0x0000000b000a7c82 */ /* 0x000fe40008000000 */
[----:B------:R-:W-:Y:S01]  /*1310*/  UMOV UR14, UR15 ;  /* 0x0000000f000e7c82 */ /* 0x000fe20008000000 */
[----:B------:R-:W-:Y:S02]  /*1320*/  @UP3 USHF.R.U32.HI UR7, URZ, UR13, UR10 ;  /* 0x0000000dff073299 */ /* 0x000fe4000801160a */
[----:B------:R-:W-:Y:S02]  /*1330*/  UIMAD.WIDE.U32 UR4, UR28, UR16, URZ ;  /* 0x000000101c0472a5 */ /* 0x000fe4000f8e00ff */
[----:B------:R-:W-:-:S02]  /*1340*/  UIMAD.WIDE.U32 UR10, UR7, UR8, URZ ;  /* 0x00000008070a72a5 */ /* 0x000fc4000f8e00ff */
[----:B------:R-:W-:Y:S02]  /*1350*/  @UP0 USHF.R.U32.HI UR6, URZ, UR17, UR14 ;  /* 0x00000011ff060299 */ /* 0x000fe4000801160e */
[----:B------:R-:W-:Y:S02]  /*1360*/  UIMAD.WIDE.U32 UR14, UR12, UR19, URZ ;  /* 0x000000130c0e72a5 */ /* 0x000fe4000f8e00ff */
[----:B------:R-:W-:Y:S02]  /*1370*/  USHF.R.U32.HI UR5, URZ, UR17, UR5 ;  /* 0x00000011ff057299 */ /* 0x000fe40008011605 */
[----:B------:R-:W-:Y:S01]  /*1380*/  UIMAD.WIDE.U32 UR16, UR6, UR8, URZ ;  /* 0x00000008061072a5 */ /* 0x000fe2000f8e00ff */
[----:B------:R-:W-:Y:S02]  /*1390*/  UMOV UR10, UR11 ;  /* 0x0000000b000a7c82 */ /* 0x000fe40008000000 */
[----:B------:R-:W-:Y:S01]  /*13a0*/  UMOV UR4, UR15 ;  /* 0x0000000f00047c82 */ /* 0x000fe20008000000 */
[----:B------:R-:W-:-:S02]  /*13b0*/  @UP2 USHF.R.U32.HI UR7, URZ, UR9, UR10 ;  /* 0x00000009ff072299 */ /* 0x000fc4000801160a */
[----:B------:R-:W-:Y:S01]  /*13c0*/  USHF.R.U32.HI UR4, URZ, UR13, UR4 ;  /* 0x0000000dff047299 */ /* 0x000fe20008011604 */
[----:B------:R-:W-:Y:S01]  /*13d0*/  UMOV UR16, UR17 ;  /* 0x0000001100107c82 */ /* 0x000fe20008000000 */
[----:B------:R-:W-:Y:S02]  /*13e0*/  UIMAD UR7, UR7, UR21, URZ ;  /* 0x00000015070772a4 */ /* 0x000fe4000f8e02ff */
[----:B------:R-:W-:Y:S02]  /*13f0*/  USEL UR4, UR12, UR4, !UP3 ;  /* 0x000000040c047287 */ /* 0x000fe4000d800000 */
[----:B------:R-:W-:Y:S02]  /*1400*/  @UP2 USHF.R.U32.HI UR6, URZ, UR9, UR16 ;  /* 0x00000009ff062299 */ /* 0x000fe40008011610 */
[----:B------:R-:W-:Y:S02]  /*1410*/  USEL UR5, UR28, UR5, !UP0 ;  /* 0x000000051c057287 */ /* 0x000fe4000c000000 */
[----:B------:R-:W-:-:S02]  /*1420*/  UIMAD UR13, UR6, UR21, URZ ;  /* 0x00000015060d72a4 */ /* 0x000fc4000f8e02ff */
[----:B------:R-:W-:Y:S02]  /*1430*/  UISETP.GE.AND UP0, UPT, UR4, UR7, UPT ;  /* 0x000000070400728c */ /* 0x000fe4000bf06270 */
[----:B------:R-:W-:Y:S02]  /*1440*/  UIMAD.WIDE.U32 UR10, UR4, UR8, URZ ;  /* 0x00000008040a72a5 */ /* 0x000fe4000f8e00ff */
[----:B------:R-:W-:Y:S02]  /*1450*/  UISETP.GE.OR UP0, UPT, UR5, UR13, UP0 ;  /* 0x0000000d0500728c */ /* 0x000fe40008706670 */
[----:B------:R-:W-:Y:S02]  /*1460*/  UIMAD.WIDE.U32 UR14, UR5, UR8, URZ ;  /* 0x00000008050e72a5 */ /* 0x000fe4000f8e00ff */
[----:B------:R-:W-:Y:S01]  /*1470*/  UIADD3 UR7, UPT, UPT, -UR4, URZ, URZ ;  /* 0x000000ff04077290 */ /* 0x000fe2000fffe1ff */
[----:B------:R-:W-:Y:S01]  /*1480*/  UMOV UR8, UR11 ;  /* 0x0000000b00087c82 */ /* 0x000fe20008000000 */
[----:B------:R-:W-:-:S02]  /*1490*/  UIADD3 UR10, UPT, UPT, -UR5, URZ, URZ ;  /* 0x000000ff050a7290 */ /* 0x000fc4000fffe1ff */
[----:B------:R-:W-:Y:S02]  /*14a0*/  USHF.R.U32.HI UR8, URZ, UR9, UR8 ;  /* 0x00000009ff087299 */ /* 0x000fe40008011608 */
[----:B------:R-:W-:Y:S02]  /*14b0*/  UIMAD UR12, UR18, UR7, UR12 ;  /* 0x00000007120c72a4 */ /* 0x000fe4000f8e020c */
[----:B------:R-:W-:Y:S01]  /*14c0*/  USEL UR8, UR4, UR8, !UP2 ;  /* 0x0000000804087287 */ /* 0x000fe2000d000000 */
[----:B------:R-:W-:Y:S01]  /*14d0*/  @!UP0 UMOV UR7, UR15 ;  /* 0x0000000f00078c82 */ /* 0x000fe20008000000 */
[----:B------:R-:W-:Y:S02]  /*14e0*/  UIMAD UR28, UR22, UR10, UR28 ;  /* 0x0000000a161c72a4 */ /* 0x000fe4000f8e021c */
[----:B------:R-:W-:Y:S02]  /*14f0*/  @!UP0 USHF.R.U32.HI UR7, URZ, UR9, UR7 ;  /* 0x00000009ff078299 */ /* 0x000fe40008011607 */
[----:B------:R-:W-:-:S02]  /*1500*/  UIADD3 UR9, UPT, UPT, -UR8, URZ, URZ ;  /* 0x000000ff08097290 */ /* 0x000fc4000fffe1ff */
[----:B------:R-:W-:Y:S02]  /*1510*/  @!UP0 USEL UR7, UR5, UR7, !UP2 ;  /* 0x0000000705078287 */ /* 0x000fe4000d000000 */
[----:B------:R-:W-:Y:S02]  /*1520*/  UIMAD UR9, UR21, UR9, UR4 ;  /* 0x00000009150972a4 */ /* 0x000fe4000f8e0204 */
[----:B------:R-:W-:Y:S02]  /*1530*/  @!UP0 UIADD3 UR8, UPT, UPT, UR8, -UR7, URZ ;  /* 0x8000000708088290 */ /* 0x000fe4000fffe0ff */
[----:B------:R-:W-:Y:S02]  /*1540*/  @!UP0 UIMAD UR6, UR9, UR6, UR7 ;  /* 0x00000006090682a4 */ /* 0x000fe4000f8e0207 */
[----:B------:R-:W-:-:S04]  /*1550*/  @!UP0 UIMAD UR4, UR8, UR21, UR5 ;  /* 0x00000015080482a4 */ /* 0x000fc8000f8e0205 */
[----:B------:R-:W-:Y:S01]  /*1560*/  UIMAD UR12, UR4, UR18, UR12 ;  /* 0x00000012040c72a4 */ /* 0x000fe2000f8e020c */
[----:B------:R-:W-:Y:S02]  /*1570*/  @!UP0 UMOV UR5, UR6 ;  /* 0x0000000600058c82 */ /* 0x000fe40008000000 */
[----:B------:R-:W-:-:S12]  /*1580*/  UIMAD UR28, UR5, UR22, UR28 ;  /* 0x00000016051c72a4 */ /* 0x000fd8000f8e021c */
.L_x_18:
[----:B------:R-:W-:Y:S02]  /*1590*/  UISETP.NE.AND UP2, UPT, UR23, 0x1, UPT ;  /* 0x000000011700788c */ /* 0x000fe4000bf45270 */
[----:B------:R-:W-:Y:S02]  /*15a0*/  UISETP.NE.AND UP0, UPT, UR20, 0x2, UPT ;  /* 0x000000021400788c */ /* 0x000fe4000bf05270 */
[----:B------:R-:W-:Y:S02]  /*15b0*/  ULOP3.LUT UR61, UR59, 0x1, URZ, 0xc0, !UPT ;  /* 0x000000013b3d7892 */ /* 0x000fe4000f8ec0ff */
[----:B------:R-:W-:-:S03]  /*15c0*/  USHF.R.U32.HI UR48, URZ, 0x9, UR37 ;  /* 0x00000009ff307899 */ /* 0x000fc60008011625 */
[----:B------:R-:W-:Y:S09]  /*15d0*/  BRA.U UP2, `(.L_x_19) ;  /* 0x0000000102407547 */ /* 0x000ff2000b800000 */
[----:B------:R-:W1:Y:S01]  /*15e0*/  LDCU.128 UR8, c[0x0][0xf10] ;  /* 0x0001e200ff0877ac */ /* 0x000e620008000c00 */
[----:B------:R-:W2:Y:S01]  /*15f0*/  LDCU UR13, c[0x0][0xf0c] ;  /* 0x0001e180ff0d77ac */ /* 0x000ea20008000800 */
[----:B------:R-:W3:Y:S01]  /*1600*/  LDCU UR14, c[0x0][0xf20] ;  /* 0x0001e400ff0e77ac */ /* 0x000ee20008000800 */
[----:B-1----:R-:W-:Y:S02]  /*1610*/  UIMAD.WIDE.U32 UR4, UR28, UR8, URZ ;  /* 0x000000081c0472a5 */ /* 0x002fe4000f8e00ff */
[----:B------:R-:W-:Y:S02]  /*1620*/  UIMAD.WIDE.U32 UR6, UR12, UR11, URZ ;  /* 0x0000000b0c0672a5 */ /* 0x000fe4000f8e00ff */
[----:B--2---:R-:W-:Y:S02]  /*1630*/  UISETP.NE.AND UP2, UPT, UR13, 0x1, UPT ;  /* 0x000000010d00788c */ /* 0x004fe4000bf45270 */
[----:B------:R-:W-:-:S03]  /*1640*/  USHF.R.U32.HI UR5, URZ, UR9, UR5 ;  /* 0x00000009ff057299 */ /* 0x000fc60008011605 */
[----:B------:R-:W-:Y:S01]  /*1650*/  UMOV UR4, UR7 ;  /* 0x0000000700047c82 */ /* 0x000fe20008000000 */
[----:B------:R-:W-:Y:S02]  /*1660*/  USEL UR5, UR28, UR5, !UP2 ;  /* 0x000000051c057287 */ /* 0x000fe4000d000000 */
[----:B------:R-:W-:Y:S02]  /*1670*/  UISETP.NE.AND UP2, UPT, UR10, 0x1, UPT ;  /* 0x000000010a00788c */ /* 0x000fe4000bf45270 */
[----:B---3--:R-:W-:-:S04]  /*1680*/  USHF.R.U32.HI UR4, URZ, UR14, UR4 ;  /* 0x0000000eff047299 */ /* 0x008fc80008011604 */
[----:B------:R-:W-:-:S04]  /*1690*/  USEL UR4, UR12, UR4, !UP2 ;  /* 0x000000040c047287 */ /* 0x000fc8000d000000 */
[----:B------:R-:W-:Y:S02]  /*16a0*/  UIADD3 UR6, UPT, UPT, UR5, -UR4, URZ ;  /* 0x8000000405067290 */ /* 0x000fe4000fffe0ff */
[----:B------:R-:W-:Y:S02]  /*16b0*/  UIADD3 UR4, UPT, UPT, -UR5, UR4, URZ ;  /* 0x0000000405047290 */ /* 0x000fe4000fffe1ff */
[----:B------:R-:W-:Y:S02]  /*16c0*/  UIMAD UR12, UR6, UR10, UR12 ;  /* 0x0000000a060c72a4 */ /* 0x000fe4000f8e020c */
[----:B------:R-:W-:-:S12]  /*16d0*/  UIMAD UR28, UR4, UR13, UR28 ;  /* 0x0000000d041c72a4 */ /* 0x000fd8000f8e021c */
.L_x_19:
[----:B------:R-:W-:Y:S05]  /*16e0*/  BRA.U !UP6, `(.L_x_20) ;  /* 0x000000010e0c7547 */ /* 0x000fea000b800000 */
[----:B------:R-:W-:Y:S01]  /*16f0*/  UCGABAR_WAIT ;  /* 0x0000000000007dc7 */ /* 0x000fe20008000000 */
[----:B------:R-:W-:Y:S01]  /*1700*/  CCTL.IVALL ;  /* 0x00000000ff00798f */ /* 0x000fe20002000000 */
[----:B------:R-:W-:Y:S05]  /*1710*/  BRA `(.L_x_21) ;  /* 0x0000000000047947 */ /* 0x000fea0003800000 */
.L_x_20:
[----:B------:R-:W-:Y:S06]  /*1720*/  BAR.SYNC.DEFER_BLOCKING 0x0 ;  /* 0x0000000000007b1d */ /* 0x000fec0000010000 */
.L_x_21:
[----:B------:R-:W-:Y:S05]  /*1730*/  BRA.U UP0, `(.L_x_22) ;  /* 0x0000001900087547 */ /* 0x000fea000b800000 */
[----:B------:R-:W1:Y:S01]  /*1740*/  LDCU UR6, c[0x0][0x38c] ;  /* 0x00007180ff0677ac */ /* 0x000e620008000800 */
[----:B------:R-:W-:Y:S01]  /*1750*/  PLOP3.LUT P2, PT, PT, PT, UP4, 0x80, 0x8 ;  /* 0x000000000008781c */ /* 0x000fe20003f4f048 */
[----:B------:R-:W-:Y:S01]  /*1760*/  IMAD.MOV.U32 R12, RZ, RZ, 0x1 ;  /* 0x00000001ff0c7424 */ /* 0x000fe200078e00ff */
[----:B------:R-:W-:Y:S02]  /*1770*/  ISETP.NE.AND P3, PT, R0, RZ, P4 ;  /* 0x000000ff0000720c */ /* 0x000fe40002765270 */
[----:B------:R-:W-:Y:S02]  /*1780*/  CS2R R10, SRZ ;  /* 0x00000000000a7805 */ /* 0x000fe4000001ff00 */
[----:B------:R-:W-:Y:S01]  /*1790*/  PLOP3.LUT P2, PT, P2, PT, PT, 0x8, 0x80 ;  /* 0x000000000080781c */ /* 0x000fe2000174e170 */
[----:B------:R-:W-:Y:S01]  /*17a0*/  IMAD.MOV.U32 R9, RZ, RZ, RZ ;  /* 0x000000ffff097224 */ /* 0x000fe200078e00ff */
[----:B------:R-:W2:Y:S01]  /*17b0*/  LDCU UR54, c[0x0][0x370] ;  /* 0x00006e00ff3677ac */ /* 0x000ea20008000800 */
[----:B------:R-:W-:Y:S01]  /*17c0*/  IMAD.MOV.U32 R8, RZ, RZ, 0x1 ;  /* 0x00000001ff087424 */ /* 0x000fe200078e00ff */
[----:B------:R-:W3:Y:S01]  /*17d0*/  LDCU.64 UR44, c[0x0][0x348] ;  /* 0x00006900ff2c77ac */ /* 0x000ee20008000a00 */
[----:B------:R-:W4:Y:S01]  /*17e0*/  LDCU UR53, c[0x0][0x374] ;  /* 0x00006e80ff3577ac */ /* 0x000f220008000800 */
[----:B-1----:R-:W-:-:S02]  /*17f0*/  UIADD3 UR5, UPT, UPT, UR6, 0xff, URZ ;  /* 0x000000ff06057890 */ /* 0x002fc4000fffe0ff */
[----:B------:R-:W-:Y:S02]  /*1800*/  UIADD3 UR60, UPT, UPT, UR6, 0x1fe, URZ ;  /* 0x000001fe063c7890 */ /* 0x000fe4000fffe0ff */
[----:B------:R-:W-:Y:S01]  /*1810*/  USHF.R.S32.HI UR4, URZ, 0x1f, UR5 ;  /* 0x0000001fff047899 */ /* 0x000fe20008011405 */
[----:B------:R-:W-:-:S03]  /*1820*/  UMOV UR15, URZ ;  /* 0x000000ff000f7c82 */ /* 0x000fc60008000000 */
[----:B------:R-:W-:Y:S02]  /*1830*/  ULEA.HI UR4, UR4, UR5, URZ, 0x8 ;  /* 0x0000000504047291 */ /* 0x000fe4000f8f40ff */
[----:B------:R-:W-:Y:S02]  /*1840*/  UIADD3 UR5, UPT, UPT, UR6, -0x1, URZ ;  /* 0xffffffff06057890 */ /* 0x000fe4000fffe0ff */
[----:B------:R-:W-:Y:S02]  /*1850*/  USHF.R.S32.HI UR56, URZ, 0x8, UR4 ;  /* 0x00000008ff387899 */ /* 0x000fe40008011404 */
[----:B------:R-:W-:Y:S02]  /*1860*/  UISETP.GE.U32.AND UP1, UPT, UR5, -0x1ff, UPT ;  /* 0xfffffe010500788c */ /* 0x000fe4000bf26070 */
[----:B------:R-:W-:-:S04]  /*1870*/  UISETP.LT.U32.AND UP0, UPT, UR56, 0x7, UPT ;  /* 0x000000073800788c */ /* 0x000fc8000bf01070 */
[----:B------:R-:W-:Y:S02]  /*1880*/  USEL UR55, UR56, 0x7, UP0 ;  /* 0x0000000738377887 */ /* 0x000fe40008000000 */
[----:B------:R-:W-:Y:S02]  /*1890*/  UISETP.NE.AND UP0, UPT, UR20, URZ, UPT ;  /* 0x000000ff1400728c */ /* 0x000fe4000bf05270 */
[----:B------:R-:W-:Y:S02]  /*18a0*/  UIADD3 UR4, UPT, UPT, UR55, -0x1, URZ ;  /* 0xffffffff37047890 */ /* 0x000fe4000fffe0ff */
[----:B------:R-:W-:Y:S02]  /*18b0*/  @UP1 UIADD3 UR4, UPT, UPT, UR55, URZ, URZ ;  /* 0x000000ff37041290 */ /* 0x000fe4000fffe0ff */
[----:B------:R-:W-:Y:S02]  /*18c0*/  USEL UR43, UR43, 0x2, UP0 ;  /* 0x000000022b2b7887 */ /* 0x000fe40008000000 */
[----:B------:R-:W-:-:S02]  /*18d0*/  UIADD3 UR58, UPT, UPT, UR56, -UR55, URZ ;  /* 0x80000037383a7290 */ /* 0x000fc4000fffe0ff */
[----:B------:R-:W-:Y:S02]  /*18e0*/  UIADD3 UR49, UPT, UPT, UR4, 0x1, URZ ;  /* 0x0000000104317890 */ /* 0x000fe4000fffe0ff */
[----:B--234-:R-:W-:-:S12]  /*18f0*/  UIADD3 UR57, UPT, UPT, -UR4, URZ, URZ ;  /* 0x000000ff04397290 */ /* 0x01cfd8000fffe1ff */
.L_x_46:
[----:B------:R-:W-:Y:S01]  /*1900*/  UISETP.NE.AND UP0, UPT, UR52, URZ, UPT ;  /* 0x000000ff3400728c */ /* 0x000fe2000bf05270 */
[----:B-1----:R-:W1:Y:S08]  /*1910*/  S2UR UR52, SR_CgaCtaId ;  /* 0x00000000003479c3 */ /* 0x002e700000008800 */
[----:B---3--:R-:W-:Y:S05]  /*1920*/  BRA.U UP0, `(.L_x_23) ;  /* 0x0000000100347547 */ /* 0x008fea000b800000 */
[----:B------:R-:W2:Y:S01]  /*1930*/  S2R R0, SR_CgaCtaId ;  /* 0x0000000000007919 */ /* 0x000ea20000008800 */
[----:B------:R-:W-:Y:S02]  /*1940*/  MOV R3, 0x400 ;  /* 0x0000040000037802 */ /* 0x000fe40000000f00 */
[----:B------:R-:W-:Y:S02]  /*1950*/  SHF.L.U32 R2, R8, 0x1f, RZ ;  /* 0x0000001f08027819 */ /* 0x000fe400000006ff */
[----:B--2---:R-:W-:-:S05]  /*1960*/  LEA R0, R0, R3, 0x18 ;  /* 0x0000000300007211 */ /* 0x004fca00078ec0ff */
[----:B------:R-:W-:-:S04]  /*1970*/  IMAD R3, R9, 0x8, R0 ;  /* 0x0000000809037824 */ /* 0x000fc800078e0200 */
[----:B------:R-:W2:Y:S02]  /*1980*/  SYNCS.PHASECHK.TRANS64.TRYWAIT P0, [R3+URZ+0x110], R2 ;  /* 0x00011002030075a7 */ /* 0x000ea400080011ff */
[----:B--2---:R-:W-:Y:S05]  /*1990*/  @!P0 BRA `(.L_x_24) ;  /* 0x0000008400e08947 */ /* 0x004fea0003800000 */
.L_x_154:
[----:B------:R-:W-:Y:S01]  /*19a0*/  VIADD R9, R9, 0x1 ;  /* 0x0000000109097836 */ /* 0x000fe20000000000 */
[----:B------:R2:W-:Y:S04]  /*19b0*/  SYNCS.ARRIVE.TRANS64.A1T0 RZ, [R3+URZ+0x100], RZ ;  /* 0x000100ff03ff79a7 */ /* 0x0005e800081000ff */
[----:B------:R-:W-:-:S04]  /*19c0*/  ISETP.NE.AND P0, PT, R9, 0x2, PT ;  /* 0x000000020900780c */ /* 0x000fc80003f05270 */
[----:B------:R-:W-:Y:S02]  /*19d0*/  SEL R9, R9, RZ, P0 ;  /* 0x000000ff09097207 */ /* 0x000fe40000000000 */
[----:B--2---:R-:W-:-:S04]  /*19e0*/  SEL R3, RZ, 0x1, P0 ;  /* 0x00000001ff037807 */ /* 0x004fc80000000000 */
[----:B------:R-:W-:Y:S02]  /*19f0*/  LOP3.LUT R8, R8, R3, RZ, 0x3c, !PT ;  /* 0x0000000308087212 */ /* 0x000fe400078e3cff */
.L_x_23:
[----:B------:R-:W-:Y:S01]  /*1a00*/  UMOV UR5, 0x400 ;  /* 0x0000040000057882 */ /* 0x000fe20000000000 */
[----:B------:R-:W-:Y:S01]  /*1a10*/  SHF.L.U32 R0, R12, 0x1f, RZ ;  /* 0x0000001f0c007819 */ /* 0x000fe200000006ff */
[----:B-1----:R-:W-:Y:S02]  /*1a20*/  ULEA UR5, UR52, UR5, 0x18 ;  /* 0x0000000534057291 */ /* 0x002fe4000f8ec0ff */
[----:B------:R-:W-:Y:S02]  /*1a30*/  UISETP.GE.U32.AND UP0, UPT, UR60, 0x1ff, UPT ;  /* 0x000001ff3c00788c */ /* 0x000fe4000bf06070 */
[----:B------:R-:W-:Y:S02]  /*1a40*/  ULEA UR4, UR15, UR5, 0x3 ;  /* 0x000000050f047291 */ /* 0x000fe4000f8e18ff */
[----:B------:R-:W-:Y:S01]  /*1a50*/  ULEA UR27, UR12, UR61, 0x1 ;  /* 0x0000003d0c1b7291 */ /* 0x000fe2000f8e08ff */
[----:B------:R-:W-:-:S03]  /*1a60*/  UMOV UR14, URZ ;  /* 0x000000ff000e7c82 */ /* 0x000fc60008000000 */
[----:B------:R-:W-:-:S03]  /*1a70*/  USHF.L.U32 UR27, UR27, 0x6, URZ ;  /* 0x000000061b1b7899 */ /* 0x000fc600080006ff */
[----:B------:R1:W2:Y:S01]  /*1a80*/  SYNCS.PHASECHK.TRANS64.TRYWAIT P1, [UR4+0x38], R0 ;  /* 0x00003800ff0075a7 */ /* 0x0002a20008021104 */
[----:B------:R-:W-:-:S04]  /*1a90*/  ULEA.HI UR4, UR28, UR28, URZ, 0x1 ;  /* 0x0000001c1c047291 */ /* 0x000fc8000f8f08ff */
[----:B------:R-:W-:Y:S02]  /*1aa0*/  USHF.L.U32 UR6, UR4, 0x7, URZ ;  /* 0x0000000704067899 */ /* 0x000fe400080006ff */
[----:B------:R-:W-:Y:S02]  /*1ab0*/  ULOP3.LUT UR20, UR4, 0xfffffffe, URZ, 0xc0, !UPT ;  /* 0xfffffffe04147892 */ /* 0x000fe4000f8ec0ff */
[----:B------:R-:W-:Y:S02]  /*1ac0*/  ULOP3.LUT UR6, UR6, 0xffffff00, URZ, 0xc0, !UPT ;  /* 0xffffff0006067892 */ /* 0x000fe4000f8ec0ff */
[----:B------:R-:W-:Y:S02]  /*1ad0*/  ULOP3.LUT UR20, UR20, 0x1, UR59, 0xf8, !UPT ;  /* 0x0000000114147892 */ /* 0x000fe4000f8ef83b */
[----:B------:R-:W-:Y:S01]  /*1ae0*/  ULEA UR35, UR61, UR6, 0x7 ;  /* 0x000000063d237291 */ /* 0x000fe2000f8e38ff */
[----:B------:R-:W-:Y:S11]  /*1af0*/  BRA.U !UP0, `(.L_x_25) ;  /* 0x0000000508287547 */ /* 0x000ff6000b800000 */
[----:B------:R-:W-:Y:S01]  /*1b00*/  UMOV UR29, UR57 ;  /* 0x00000039001d7c82 */ /* 0x000fe20008000000 */
[----:B------:R-:W-:Y:S01]  /*1b10*/  UMOV UR4, UR15 ;  /* 0x0000000f00047c82 */ /* 0x000fe20008000000 */
[----:B------:R-:W-:Y:S01]  /*1b20*/  UMOV UR19, URZ ;  /* 0x000000ff00137c82 */ /* 0x000fe20008000000 */
[----:B------:R-:W-:Y:S01]  /*1b30*/  UMOV UR11, UR48 ;  /* 0x00000030000b7c82 */ /* 0x000fe20008000000 */
[----:B------:R-:W-:-:S05]  /*1b40*/  UMOV UR34, URZ ;  /* 0x000000ff00227c82 */ /* 0x000fca0008000000 */
.L_x_33:
[----:B------:R-:W-:Y:S01]  /*1b50*/  ULEA UR6, UR4, UR5, 0x3 ;  /* 0x0000000504067291 */ /* 0x000fe2000f8e18ff */
[----:B--2---:R-:W-:Y:S01]  /*1b60*/  @P4 MOV R2, 0xd000 ;  /* 0x0000d00000024802 */ /* 0x004fe20000000f00 */
[----:B--23--:R-:W-:Y:S10]  /*1b70*/  @P1 BRA `(.L_x_26) ;  /* 0x00000000000c1947 */ /* 0x00cff40003800000 */
[----:B------:R-:W-:-:S04]  /*1b80*/  SHF.L.U32 R3, R12, 0x1f, RZ ;  /* 0x0000001f0c037819 */ /* 0x000fc800000006ff */
[----:B------:R-:W2:Y:S02]  /*1b90*/  SYNCS.PHASECHK.TRANS64.TRYWAIT P0, [UR6+0x38], R3 ;  /* 0x00003803ff0075a7 */ /* 0x000ea40008001106 */
[----:B--2---:R-:W-:Y:S05]  /*1ba0*/  @!P0 BRA `(.L_x_27) ;  /* 0x0000008400708947 */ /* 0x004fea0003800000 */
.L_x_26:
[----:B------:R2:W-:Y:S01]  /*1bb0*/  @P4 SYNCS.ARRIVE.TRANS64 RZ, [UR6], R2 ;  /* 0x00000002ffff49a7 */ /* 0x0005e20008000006 */
[----:B------:R-:W-:Y:S02]  /*1bc0*/  ULOP3.LUT UR7, UR43, 0x2, URZ, 0xfc, !UPT ;  /* 0x000000022b077892 */ /* 0x000fe4000f8efcff */
[----:B------:R-:W-:Y:S02]  /*1bd0*/  UIADD3 UR29, UPT, UPT, UR29, 0x1, URZ ;  /* 0x000000011d1d7890 */ /* 0x000fe4000fffe0ff */
[----:B------:R-:W-:Y:S02]  /*1be0*/  UISETP.NE.AND UP0, UPT, UR7, 0x2, UPT ;  /* 0x000000020700788c */ /* 0x000fe4000bf05270 */
[----:B------:R-:W-:-:S07]  /*1bf0*/  UISETP.NE.AND UP4, UPT, UR29, 0x1, UPT ;  /* 0x000000011d00788c */ /* 0x000fce000bf85270 */
[----:B------:R-:W-:Y:S05]  /*1c00*/  BRA.U UP0, `(.L_x_28) ;  /* 0x0000000100047547 */ /* 0x000fea000b800000 */
[----:B------:R-:W-:Y:S05]  /*1c10*/  BPT.TRAP 0x1 ;  /* 0x000000040000795c */ /* 0x000fea0000300000 */
.L_x_28:
[----:B------:R-:W-:Y:S04]  /*1c20*/  BSSY.RECONVERGENT B0, `(.L_x_29) ;  /* 0x0000003000007945 */ /* 0x000fe80003800200 */
[----:B------:R-:W-:Y:S05]  /*1c30*/  @!P3 BRA `(.L_x_30) ;  /* 0x000000000004b947 */ /* 0x000fea0003800000 */
[----:B------:R-:W-:Y:S05]  /*1c40*/  BPT.TRAP 0x1 ;  /* 0x000000040000795c */ /* 0x000fea0000300000 */
.L_x_30:
[----:B------:R-:W-:Y:S05]  /*1c50*/  BSYNC.RECONVERGENT B0 ;  /* 0x0000000000007941 */ /* 0x000fea0003800200 */
.L_x_29:
[----:B------:R-:W-:Y:S01]  /*1c60*/  UIADD3 UR7, UPT, UPT, UR4, 0x1, URZ ;  /* 0x0000000104077890 */ /* 0x000fe2000fffe0ff */
[----:B------:R-:W-:Y:S01]  /*1c70*/  BSSY.RECONVERGENT B0, `(.L_x_31) ;  /* 0x000002c000007945 */ /* 0x000fe20003800200 */
[----:B------:R-:W-:Y:S02]  /*1c80*/  ELECT P0, URZ, PT ;  /* 0x0000000000ff782f */ /* 0x000fe40003800000 */
[----:B------:R-:W-:-:S04]  /*1c90*/  UISETP.NE.AND UP0, UPT, UR7, 0x7, UPT ;  /* 0x000000070700788c */ /* 0x000fc8000bf05270 */
[----:B------:R-:W-:Y:S02]  /*1ca0*/  USEL UR8, URZ, 0x1, UP0 ;  /* 0x00000001ff087887 */ /* 0x000fe40008000000 */
[----:B------:R-:W-:-:S04]  /*1cb0*/  USEL UR15, UR7, URZ, UP0 ;  /* 0x000000ff070f7287 */ /* 0x000fc80008000000 */
[----:B------:R-:W-:Y:S01]  /*1cc0*/  ULEA UR7, UR15, UR5, 0x3 ;  /* 0x000000050f077291 */ /* 0x000fe2000f8e18ff */
[----:B------:R-:W-:-:S04]  /*1cd0*/  LOP3.LUT R12, R12, UR8, RZ, 0x3c, !PT ;  /* 0x000000080c0c7c12 */ /* 0x000fc8000f8e3cff */
[----:B-1----:R-:W-:-:S04]  /*1ce0*/  SHF.L.U32 R0, R12, 0x1f, RZ ;  /* 0x0000001f0c007819 */ /* 0x002fc800000006ff */
[----:B------:R1:W3:Y:S01]  /*1cf0*/  SYNCS.PHASECHK.TRANS64.TRYWAIT P1, [UR7+0x38], R0 ;  /* 0x00003800ff0075a7 */ /* 0x0002e20008021107 */
[----:B------:R-:W-:Y:S05]  /*1d00*/  @!P0 BRA `(.L_x_32) ;  /* 0x0000000000888947 */ /* 0x000fea0003800000 */
[----:B------:R-:W-:Y:S02]  /*1d10*/  USHF.L.U32 UR16, UR4, 0xa, URZ ;  /* 0x0000000a04107899 */ /* 0x000fe400080006ff */
[----:B------:R-:W-:Y:S02]  /*1d20*/  ULEA UR32, UR4, UR5, 0xe ;  /* 0x0000000504207291 */ /* 0x000fe4000f8e70ff */
[----:B------:R-:W-:Y:S02]  /*1d30*/  UIADD3 UR40, UP3, UPT, UR44, 0x80, URZ ;  /* 0x000000802c287890 */ /* 0x000fe4000ff7e0ff */
[----:B------:R-:W-:Y:S02]  /*1d40*/  ULEA UR24, UR4, UR5, 0xd ;  /* 0x0000000504187291 */ /* 0x000fe4000f8e68ff */
[----:B------:R-:W-:Y:S02]  /*1d50*/  UIADD3 UR38, UP2, UPT, UR44, 0x180, URZ ;  /* 0x000001802c267890 */ /* 0x000fe4000ff5e0ff */
[----:B------:R-:W-:-:S02]  /*1d60*/  UIADD3 UR30, UP1, UPT, UR44, 0x280, URZ ;  /* 0x000002802c1e7890 */ /* 0x000fc4000ff3e0ff */
[----:B------:R-:W-:Y:S02]  /*1d70*/  UIADD3 UR22, UP0, UPT, UR44, 0x380, URZ ;  /* 0x000003802c167890 */ /* 0x000fe4000ff1e0ff */
[----:B------:R-:W-:Y:S02]  /*1d80*/  ULOP3.LUT UR8, UR16, UR37, URZ, 0xfc, !UPT ;  /* 0x0000002510087292 */ /* 0x000fe4000f8efcff */
[----:B------:R-:W-:Y:S02]  /*1d90*/  ULOP3.LUT UR33, UR6, 0xfefffff8, URZ, 0xc0, !UPT ;  /* 0xfefffff806217892 */ /* 0x000fe4000f8ec0ff */
[----:B------:R-:W-:Y:S02]  /*1da0*/  UIADD3.X UR41, UPT, UPT, URZ, UR45, URZ, UP3, !UPT ;  /* 0x0000002dff297290 */ /* 0x000fe40009ffe4ff */
[----:B------:R-:W-:Y:S02]  /*1db0*/  UIADD3 UR32, UPT, UPT, UR32, 0x8400, URZ ;  /* 0x0000840020207890 */ /* 0x000fe4000fffe0ff */
[----:B------:R-:W-:-:S02]  /*1dc0*/  UIADD3.X UR39, UPT, UPT, URZ, UR45, URZ, UP2, !UPT ;  /* 0x0000002dff277290 */ /* 0x000fc400097fe4ff */
[----:B------:R-:W-:Y:S02]  /*1dd0*/  UIADD3 UR24, UPT, UPT, UR24, 0x24400, URZ ;  /* 0x0002440018187890 */ /* 0x000fe4000fffe0ff */
[----:B------:R-:W-:Y:S02]  /*1de0*/  UIADD3.X UR31, UPT, UPT, URZ, UR45, URZ, UP1, !UPT ;  /* 0x0000002dff1f7290 */ /* 0x000fe40008ffe4ff */
[----:B------:R-:W-:Y:S02]  /*1df0*/  UIADD3 UR16, UPT, UPT, UR5, 0x32400, UR16 ;  /* 0x0003240005107890 */ /* 0x000fe4000fffe010 */
[----:B------:R-:W-:Y:S02]  /*1e00*/  UIADD3.X UR23, UPT, UPT, URZ, UR45, URZ, UP0, !UPT ;  /* 0x0000002dff177290 */ /* 0x000fe400087fe4ff */
[----:B------:R-:W-:Y:S01]  /*1e10*/  UIADD3 UR8, UPT, UPT, UR5, 0x34000, UR8 ;  /* 0x0003400005087890 */ /* 0x000fe2000fffe008 */
[----:B------:R-:W-:Y:S01]  /*1e20*/  UMOV UR46, 0x0 ;  /* 0x00000000002e7882 */ /* 0x000fe20000000000 */
[----:B------:R-:W-:Y:S01]  /*1e30*/  UMOV UR47, 0x10000000 ;  /* 0x10000000002f7882 */ /* 0x000fe20000000000 */
[----:B------:R-:W-:Y:S01]  /*1e40*/  UMOV UR26, UR34 ;  /* 0x00000022001a7c82 */ /* 0x000fe20008000000 */
[----:B------:R-:W-:Y:S01]  /*1e50*/  UMOV UR28, UR36 ;  /* 0x00000024001c7c82 */ /* 0x000fe20008000000 */
[----:B------:R-:W-:Y:S01]  /*1e60*/  UMOV UR18, URZ ;  /* 0x000000ff00127c82 */ /* 0x000fe20008000000 */
[----:B------:R-:W-:Y:S01]  /*1e70*/  UMOV UR25, UR33 ;  /* 0x0000002100197c82 */ /* 0x000fe20008000000 */
[----:B------:R-:W-:Y:S01]  /*1e80*/  UMOV UR21, UR36 ;  /* 0x0000002400157c82 */ /* 0x000fe20008000000 */
[----:B------:R-:W-:Y:S01]  /*1e90*/  UMOV UR17, UR33 ;  /* 0x0000002100117c82 */ /* 0x000fe20008000000 */
[----:B------:R4:W-:Y:S01]  /*1ea0*/  UTMALDG.3D.2CTA [UR32], [UR40], desc[UR46] ;  /* 0x00002e20280075b4 */ /* 0x0009e20008211000 */
[----:B------:R-:W-:Y:S01]  /*1eb0*/  UMOV UR7, 0x30000 ;  /* 0x0003000000077882 */ /* 0x000fe20000000000 */
[----:B------:R-:W-:Y:S01]  /*1ec0*/  UMOV UR13, UR36 ;  /* 0x00000024000d7c82 */ /* 0x000fe20008000000 */
[----:B------:R-:W-:Y:S01]  /*1ed0*/  UMOV UR9, UR33 ;  /* 0x0000002100097c82 */ /* 0x000fe20008000000 */
[----:B------:R-:W-:Y:S01]  /*1ee0*/  UMOV UR10, UR18 ;  /* 0x00000012000a7c82 */ /* 0x000fe20008000000 */
[----:B------:R4:W-:Y:S01]  /*1ef0*/  UTMALDG.3D.2CTA [UR24], [UR38], desc[UR46] ;  /* 0x00002e18260075b4 */ /* 0x0009e20008211000 */
[----:B------:R4:W-:Y:S01]  /*1f00*/  UTMALDG.4D.2CTA [UR16], [UR30], desc[UR46] ;  /* 0x00002e101e0075b4 */ /* 0x0009e20008219000 */
[----:B------:R4:W-:Y:S02]  /*1f10*/  UTMALDG.4D.MULTICAST.2CTA [UR8], [UR22], UR7, desc[UR46] ;  /* 0x00002e08160073b4 */ /* 0x0009e40008219807 */
[----:B----4-:R-:W-:Y:S01]  /*1f20*/  NOP ;  /* 0x0000000000007918 */ /* 0x010fe20000000000 */
.L_x_32:
[----:B------:R-:W-:Y:S05]  /*1f30*/  BSYNC.RECONVERGENT B0 ;  /* 0x0000000000007941 */ /* 0x000fea0003800200 */
.L_x_31:
[----:B------:R-:W-:Y:S02]  /*1f40*/  UIADD3 UR34, UPT, UPT, UR34, 0x100, URZ ;  /* 0x0000010022227890 */ /* 0x000fe4000fffe0ff */
[----:B------:R-:W-:Y:S02]  /*1f50*/  UIADD3 UR11, UPT, UPT, UR11, 0x2, URZ ;  /* 0x000000020b0b7890 */ /* 0x000fe4000fffe0ff */
[----:B------:R-:W-:Y:S01]  /*1f60*/  UIADD3 UR19, UPT, UPT, UR19, 0x2, URZ ;  /* 0x0000000213137890 */ /* 0x000fe2000fffe0ff */
[----:B------:R-:W-:Y:S01]  /*1f70*/  UMOV UR4, UR15 ;  /* 0x0000000f00047c82 */ /* 0x000fe20008000000 */
[----:B------:R-:W-:Y:S01]  /*1f80*/  UMOV UR14, UR49 ;  /* 0x00000031000e7c82 */ /* 0x000fe20008000000 */
[----:B------:R-:W-:Y:S09]  /*1f90*/  BRA.U UP4, `(.L_x_33) ;  /* 0xfffffff904ec7547 */ /* 0x000ff2000b83ffff */
.L_x_25:
[----:B------:R-:W-:Y:S01]  /*1fa0*/  ULEA UR4, UR15, UR5, 0x3 ;  /* 0x000000050f047291 */ /* 0x000fe2000f8e18ff */
[----:B-1----:R-:W-:Y:S01]  /*1fb0*/  SHF.L.U32 R0, R12, 0x1f, RZ ;  /* 0x0000001f0c007819 */ /* 0x002fe200000006ff */
[----:B------:R-:W-:Y:S01]  /*1fc0*/  @!P2 SYNCS.ARRIVE.TRANS64.A1T0 RZ, [UR5+0xb8], RZ ;  /* 0x0000b8ffffffa9a7 */ /* 0x000fe20008100005 */
[----:B------:R-:W-:-:S06]  /*1fd0*/  UISETP.GT.AND UP0, UPT, UR56, UR55, UPT ;  /* 0x000000373800728c */ /* 0x000fcc000bf04270 */
[----:B--23--:R1:W2:Y:S03]  /*1fe0*/  SYNCS.PHASECHK.TRANS64.TRYWAIT P1, [UR4+0x38], R0 ;  /* 0x00003800ff0075a7 */ /* 0x00c2a60008021104 */
[----:B------:R-:W-:Y:S05]  /*1ff0*/  BRA.U !UP0, `(.L_x_34) ;  /* 0x0000000508187547 */ /* 0x000fea000b800000 */
[----:B------:R-:W-:Y:S01]  /*2000*/  UIADD3 UR29, UPT, UPT, UR58, UR14, URZ ;  /* 0x0000000e3a1d7290 */ /* 0x000fe2000fffe0ff */
[----:B------:R-:W-:-:S11]  /*2010*/  UMOV UR6, UR15 ;  /* 0x0000000f00067c82 */ /* 0x000fd60008000000 */
.L_x_42:
[----:B------:R-:W-:Y:S01]  /*2020*/  ULEA UR7, UR6, UR5, 0x3 ;  /* 0x0000000506077291 */ /* 0x000fe2000f8e18ff */
[----:B--2---:R-:W-:Y:S01]  /*2030*/  @P4 MOV R2, 0xd000 ;  /* 0x0000d00000024802 */ /* 0x004fe20000000f00 */
[----:B--23--:R-:W-:Y:S10]  /*2040*/  @P1 BRA `(.L_x_35) ;  /* 0x00000000000c1947 */ /* 0x00cff40003800000 */
[----:B------:R-:W-:-:S04]  /*2050*/  SHF.L.U32 R3, R12, 0x1f, RZ ;  /* 0x0000001f0c037819 */ /* 0x000fc800000006ff */
[----:B------:R-:W2:Y:S02]  /*2060*/  SYNCS.PHASECHK.TRANS64.TRYWAIT P0, [UR7+0x38], R3 ;  /* 0x00003803ff0075a7 */ /* 0x000ea40008001107 */
[----:B--2---:R-:W-:Y:S05]  /*2070*/  @!P0 BRA `(.L_x_36) ;  /* 0x0000008000548947 */ /* 0x004fea0003800000 */
.L_x_35:
[----:B------:R2:W-:Y:S01]  /*2080*/  @P4 SYNCS.ARRIVE.TRANS64 RZ, [UR7], R2 ;  /* 0x00000002ffff49a7 */ /* 0x0005e20008000007 */
[----:B------:R-:W-:-:S04]  /*2090*/  ULOP3.LUT UR4, UR43, 0x2, URZ, 0xfc, !UPT ;  /* 0x000000022b047892 */ /* 0x000fc8000f8efcff */
[----:B------:R-:W-:-:S09]  /*20a0*/  UISETP.NE.AND UP0, UPT, UR4, 0x2, UPT ;  /* 0x000000020400788c */ /* 0x000fd2000bf05270 */
[----:B------:R-:W-:Y:S05]  /*20b0*/  BRA.U UP0, `(.L_x_37) ;  /* 0x0000000100047547 */ /* 0x000fea000b800000 */
[----:B------:R-:W-:Y:S05]  /*20c0*/  BPT.TRAP 0x1 ;  /* 0x000000040000795c */ /* 0x000fea0000300000 */
.L_x_37:
[----:B------:R-:W-:Y:S04]  /*20d0*/  BSSY.RECONVERGENT B0, `(.L_x_38) ;  /* 0x0000003000007945 */ /* 0x000fe80003800200 */
[----:B------:R-:W-:Y:S05]  /*20e0*/  @!P3 BRA `(.L_x_39) ;  /* 0x000000000004b947 */ /* 0x000fea0003800000 */
[----:B------:R-:W-:Y:S05]  /*20f0*/  BPT.TRAP 0x1 ;  /* 0x000000040000795c */ /* 0x000fea0000300000 */
.L_x_39:
[----:B------:R-:W-:Y:S05]  /*2100*/  BSYNC.RECONVERGENT B0 ;  /* 0x0000000000007941 */ /* 0x000fea0003800200 */
.L_x_38:
        /* <DEDUP_REMOVED lines=18> */
[----:B------:R-:W-:Y:S02]  /*2230*/  USHF.L.U32 UR19, UR14, 0x1, URZ ;  /* 0x000000010e137899 */ /* 0x000fe400080006ff */
[----:B------:R-:W-:Y:S02]  /*2240*/  ULOP3.LUT UR8, UR16, UR37, URZ, 0xfc, !UPT ;  /* 0x0000002510087292 */ /* 0x000fe4000f8efcff */
[----:B------:R-:W-:Y:S02]  /*2250*/  USHF.L.U32 UR34, UR14, 0x8, URZ ;  /* 0x000000080e227899 */ /* 0x000fe400080006ff */
[----:B------:R-:W-:Y:S02]  /*2260*/  ULOP3.LUT UR33, UR7, 0xfefffff8, URZ, 0xc0, !UPT ;  /* 0xfefffff807217892 */ /* 0x000fe4000f8ec0ff */
[----:B------:R-:W-:-:S02]  /*2270*/  UIADD3.X UR31, UPT, UPT, URZ, UR45, URZ, UP3, !UPT ;  /* 0x0000002dff1f7290 */ /* 0x000fc40009ffe4ff */
[----:B------:R-:W-:Y:S02]  /*2280*/  UIADD3 UR32, UPT, UPT, UR32, 0x8400, URZ ;  /* 0x0000840020207890 */ /* 0x000fe4000fffe0ff */
[----:B------:R-:W-:Y:S02]  /*2290*/  UIADD3.X UR23, UPT, UPT, URZ, UR45, URZ, UP2, !UPT ;  /* 0x0000002dff177290 */ /* 0x000fe400097fe4ff */
[----:B------:R-:W-:Y:S02]  /*22a0*/  UIADD3 UR24, UPT, UPT, UR24, 0x24400, URZ ;  /* 0x0002440018187890 */ /* 0x000fe4000fffe0ff */
[----:B------:R-:W-:Y:S02]  /*22b0*/  UIADD3.X UR39, UPT, UPT, URZ, UR45, URZ, UP1, !UPT ;  /* 0x0000002dff277290 */ /* 0x000fe40008ffe4ff */
[----:B------:R-:W-:Y:S02]  /*22c0*/  UIADD3 UR16, UPT, UPT, UR5, 0x32400, UR16 ;  /* 0x0003240005107890 */ /* 0x000fe4000fffe010 */
[----:B------:R-:W-:-:S02]  /*22d0*/  UIADD3 UR11, UPT, UPT, UR48, UR19, URZ ;  /* 0x00000013300b7290 */ /* 0x000fc4000fffe0ff */
[----:B------:R-:W-:Y:S02]  /*22e0*/  UIADD3 UR8, UPT, UPT, UR5, 0x34000, UR8 ;  /* 0x0003400005087890 */ /* 0x000fe4000fffe008 */
[----:B------:R-:W-:Y:S01]  /*22f0*/  UIADD3.X UR41, UPT, UPT, URZ, UR45, URZ, UP0, !UPT ;  /* 0x0000002dff297290 */ /* 0x000fe200087fe4ff */
[----:B------:R-:W-:Y:S01]  /*2300*/  UMOV UR46, 0x0 ;  /* 0x00000000002e7882 */ /* 0x000fe20000000000 */
[----:B------:R-:W-:Y:S01]  /*2310*/  UMOV UR47, 0x10000000 ;  /* 0x10000000002f7882 */ /* 0x000fe20000000000 */
[----:B------:R-:W-:Y:S01]  /*2320*/  UMOV UR28, UR36 ;  /* 0x00000024001c7c82 */ /* 0x000fe20008000000 */
[----:B------:R-:W-:Y:S01]  /*2330*/  UMOV UR18, URZ ;  /* 0x000000ff00127c82 */ /* 0x000fe20008000000 */
[----:B------:R-:W-:Y:S01]  /*2340*/  UMOV UR25, UR33 ;  /* 0x0000002100197c82 */ /* 0x000fe20008000000 */
[----:B------:R-:W-:Y:S01]  /*2350*/  UMOV UR26, UR34 ;  /* 0x00000022001a7c82 */ /* 0x000fe20008000000 */
[----:B------:R-:W-:Y:S01]  /*2360*/  UMOV UR21, UR36 ;  /* 0x0000002400157c82 */ /* 0x000fe20008000000 */
[----:B------:R4:W-:Y:S01]  /*2370*/  UTMALDG.3D.2CTA [UR32], [UR30], desc[UR46] ;  /* 0x00002e201e0075b4 */ /* 0x0009e20008211000 */
[----:B------:R-:W-:Y:S01]  /*2380*/  UMOV UR17, UR33 ;  /* 0x0000002100117c82 */ /* 0x000fe20008000000 */
        /* <DEDUP_REMOVED lines=8> */
.L_x_41:
[----:B------:R-:W-:Y:S05]  /*2410*/  BSYNC.RECONVERGENT B0 ;  /* 0x0000000000007941 */ /* 0x000fea0003800200 */
.L_x_40:
[----:B------:R-:W-:Y:S01]  /*2420*/  UIADD3 UR14, UPT, UPT, UR14, 0x1, URZ ;  /* 0x000000010e0e7890 */ /* 0x000fe2000fffe0ff */
[----:B------:R-:W-:-:S03]  /*2430*/  UMOV UR6, UR15 ;  /* 0x0000000f00067c82 */ /* 0x000fc60008000000 */
[----:B------:R-:W-:-:S09]  /*2440*/  UISETP.NE.AND UP0, UPT, UR14, UR29, UPT ;  /* 0x0000001d0e00728c */ /* 0x000fd2000bf05270 */
[----:B------:R-:W-:Y:S05]  /*2450*/  BRA.U UP0, `(.L_x_42) ;  /* 0xfffffff900f07547 */ /* 0x000fea000b83ffff */
.L_x_34:
[C---:B------:R-:W-:Y:S01]  /*2460*/  LEA R3, R11.reuse, UR5, 0x3 ;  /* 0x000000050b037c11 */ /* 0x040fe2000f8e18ff */
[----:B------:R-:W-:Y:S01]  /*2470*/  NOP ;  /* 0x0000000000007918 */ /* 0x000fe20000000000 */
[----:B-1----:R-:W-:Y:S02]  /*2480*/  SHF.L.U32 R0, R10, 0x1f, RZ ;  /* 0x0000001f0a007819 */ /* 0x002fe400000006ff */
[----:B------:R-:W-:Y:S02]  /*2490*/  LEA R5, R11, UR5, 0x4 ;  /* 0x000000050b057c11 */ /* 0x000fe4000f8e20ff */
[----:B------:R-:W1:Y:S02]  /*24a0*/  SYNCS.PHASECHK.TRANS64.TRYWAIT P0, [R3+URZ+0xc0], R0 ;  /* 0x0000c000030075a7 */ /* 0x000e6400080011ff */
[----:B-1----:R-:W-:Y:S05]  /*24b0*/  @!P0 BRA `(.L_x_43) ;  /* 0x0000007c005c8947 */ /* 0x002fea0003800000 */
.L_x_157:
[----:B------:R-:W4:Y:S01]  /*24c0*/  LDS.128 R4, [R5+0x130] ;  /* 0x0001300005047984 */ /* 0x000f220000000c00 */
[----:B------:R-:W-:Y:S01]  /*24d0*/  UISETP.GE.AND UP0, UPT, UR42, 0x1, UPT ;  /* 0x000000012a00788c */ /* 0x000fe2000bf06270 */
[----:B------:R-:W-:Y:S01]  /*24e0*/  @!PT LDS RZ, [RZ] ;  /* 0x00000000fffff984 */ /* 0x000fe20000000800 */
[----:B------:R-:W-:Y:S01]  /*24f0*/  @!PT LDS RZ, [RZ] ;  /* 0x00000000fffff984 */ /* 0x000fe20000000800 */
[----:B------:R-:W-:Y:S01]  /*2500*/  @!PT LDS RZ, [RZ] ;  /* 0x00000000fffff984 */ /* 0x000fe20000000800 */
[----:B------:R-:W-:Y:S01]  /*2510*/  @!PT LDS RZ, [RZ] ;  /* 0x00000000fffff984 */ /* 0x000fe20000000800 */
[----:B------:R1:W-:Y:S06]  /*2520*/  MEMBAR.ALL.CTA ;  /* 0x0000000000007992 */ /* 0x0003ec0000008000 */
[----:B-1----:R-:W1:Y:S01]  /*2530*/  FENCE.VIEW.ASYNC.S ;  /* 0x00000000000073c6 */ /* 0x002e620000000000 */
[----:B----4-:R-:W-:-:S13]  /*2540*/  LOP3.LUT P0, RZ, R6, 0x1, RZ, 0xc0, !PT ;  /* 0x0000000106ff7812 */ /* 0x010fda000780c0ff */
[----:B-1----:R-:W-:Y:S01]  /*2550*/  VOTEU.ANY UP1, P0 ;  /* 0x0000000000ff7886 */ /* 0x002fe20000020100 */
[----:B------:R-:W-:-:S13]  /*2560*/  PLOP3.LUT P0, PT, PT, PT, UP1, 0x80, 0x8 ;  /* 0x000000000008781c */ /* 0x000fda0003f0f018 */
[----:B------:R-:W-:Y:S02]  /*2570*/  @P0 LOP3.LUT R0, R5, 0xffff, RZ, 0xc0, !PT ;  /* 0x0000ffff05000812 */ /* 0x000fe400078ec0ff */
[----:B--2---:R-:W-:Y:S02]  /*2580*/  @P0 MOV R2, R4 ;  /* 0x0000000400020202 */ /* 0x004fe40000000f00 */
[----:B------:R-:W-:Y:S01]  /*2590*/  @P0 R2UR UR6, R0 ;  /* 0x00000000000602ca */ /* 0x000fe200000e0000 */
[----:B------:R-:W-:Y:S01]  /*25a0*/  VIADD R0, R3, 0xd0 ;  /* 0x000000d003007836 */ /* 0x000fe20000000000 */
[----:B------:R-:W-:Y:S02]  /*25b0*/  @P0 SHF.R.U32.HI R4, RZ, 0x10, R5 ;  /* 0x00000010ff040819 */ /* 0x000fe40000011605 */
[----:B------:R-:W-:Y:S02]  /*25c0*/  @P0 R2UR UR7, R2 ;  /* 0x00000000020702ca */ /* 0x000fe400000e0000 */
[----:B------:R-:W-:-:S02]  /*25d0*/  PRMT R0, RZ, 0x654, R0 ;  /* 0x00000654ff007816 */ /* 0x000fc40000000000 */
[----:B------:R-:W-:Y:S02]  /*25e0*/  @P0 R2UR UR4, R4 ;  /* 0x00000000040402ca */ /* 0x000fe400000e0000 */
[----:B------:R1:W-:Y:S03]  /*25f0*/  SYNCS.ARRIVE.TRANS64.RED.A1T0 RZ, [R0+URZ], RZ ;  /* 0x000000ff00ff79a7 */ /* 0x0003e600081004ff */
[----:B------:R-:W-:-:S04]  /*2600*/  @UP1 UMOV UR50, UR6 ;  /* 0x0000000600321c82 */ /* 0x000fc80008000000 */
[----:B------:R-:W-:-:S04]  /*2610*/  @UP1 UMOV UR51, UR7 ;  /* 0x0000000700331c82 */ /* 0x000fc80008000000 */
[----:B------:R-:W-:Y:S01]  /*2620*/  @UP1 UMOV UR36, UR4 ;  /* 0x0000000400241c82 */ /* 0x000fe20008000000 */
[----:B------:R-:W-:Y:S05]  /*2630*/  BRA.U !UP0, `(.L_x_44) ;  /* 0x0000000108d47547 */ /* 0x000fea000b800000 */
[----:B------:R-:W2:Y:S01]  /*2640*/  LDCU.128 UR16, c[0x0][0xf10] ;  /* 0x0001e200ff1077ac */ /* 0x000ea20008000c00 */
[----:B------:R-:W4:Y:S01]  /*2650*/  LDCU UR22, c[0x0][0xf20] ;  /* 0x0001e400ff1677ac */ /* 0x000f220008000800 */
[----:B------:R-:W3:Y:S01]  /*2660*/  LDCU UR14, c[0x0][0xf0c] ;  /* 0x0001e180ff0e77ac */ /* 0x000ee20008000800 */
[----:B------:R-:W1:Y:S01]  /*2670*/  LDCU.64 UR8, c[0x0][0xf28] ;  /* 0x0001e500ff0877ac */ /* 0x000e620008000a00 */
[----:B------:R-:W-:Y:S02]  /*2680*/  UISETP.NE.AND UP3, UPT, UR42, 0x1, UPT ;  /* 0x000000012a00788c */ /* 0x000fe4000bf65270 */
[----:B--2---:R-:W-:Y:S02]  /*2690*/  UIMAD.WIDE.U32 UR6, UR53, UR19, URZ ;  /* 0x00000013350672a5 */ /* 0x004fe4000f8e00ff */
[----:B------:R-:W-:Y:S02]  /*26a0*/  UIMAD.WIDE.U32 UR10, UR54, UR16, URZ ;  /* 0x00000010360a72a5 */ /* 0x000fe4000f8e00ff */
[----:B------:R-:W-:-:S02]  /*26b0*/  UISETP.NE.AND UP0, UPT, UR18, 0x1, UPT ;  /* 0x000000011200788c */ /* 0x000fc4000bf05270 */
[----:B------:R-:W-:Y:S01]  /*26c0*/  UIMAD.WIDE.U32 UR20, UR50, UR19, URZ ;  /* 0x00000013321472a5 */ /* 0x000fe2000f8e00ff */
[----:B------:R-:W-:Y:S02]  /*26d0*/  UMOV UR6, UR7 ;  /* 0x0000000700067c82 */ /* 0x000fe40008000000 */
[----:B------:R-:W-:Y:S01]  /*26e0*/  UMOV UR4, UR11 ;  /* 0x0000000b00047c82 */ /* 0x000fe20008000000 */
[----:B----4-:R-:W-:Y:S02]  /*26f0*/  USHF.R.U32.HI UR6, URZ, UR22, UR6 ;  /* 0x00000016ff067299 */ /* 0x010fe40008011606 */
[----:B---3--:R-:W-:Y:S02]  /*2700*/  UISETP.NE.AND UP2, UPT, UR14, 0x1, UPT ;  /* 0x000000010e00788c */ /* 0x008fe4000bf45270 */
[----:B------:R-:W-:Y:S02]  /*2710*/  USHF.R.U32.HI UR4, URZ, UR17, UR4 ;  /* 0x00000011ff047299 */ /* 0x000fe40008011604 */
[----:B------:R-:W-:-:S02]  /*2720*/  USEL UR6, UR53, UR6, !UP0 ;  /* 0x0000000635067287 */ /* 0x000fc4000c000000 */
[----:B------:R-:W-:Y:S02]  /*2730*/  USEL UR7, UR54, UR4, !UP2 ;  /* 0x0000000436077287 */ /* 0x000fe4000d000000 */
[----:B-1----:R-:W-:Y:S01]  /*2740*/  UIMAD.WIDE.U32 UR10, UR6, UR8, URZ ;  /* 0x00000008060a72a5 */ /* 0x002fe2000f8e00ff */
[----:B------:R-:W-:Y:S01]  /*2750*/  UMOV UR4, UR21 ;  /* 0x0000001500047c82 */ /* 0x000fe20008000000 */
[----:B------:R-:W-:Y:S02]  /*2760*/  UIMAD.WIDE.U32 UR12, UR51, UR16, URZ ;  /* 0x00000010330c72a5 */ /* 0x000fe4000f8e00ff */
[----:B------:R-:W-:-:S03]  /*2770*/  UIMAD.WIDE.U32 UR20, UR7, UR8, URZ ;  /* 0x00000008071472a5 */ /* 0x000fc6000f8e00ff */
[----:B------:R-:W-:Y:S01]  /*2780*/  UMOV UR10, UR11 ;  /* 0x0000000b000a7c82 */ /* 0x000fe20008000000 */
[----:B------:R-:W-:Y:S02]  /*2790*/  USHF.R.U32.HI UR4, URZ, UR22, UR4 ;  /* 0x00000016ff047299 */ /* 0x000fe40008011604 */
[----:B------:R-:W-:Y:S01]  /*27a0*/  @UP3 USHF.R.U32.HI UR6, URZ, UR9, UR10 ;  /* 0x00000009ff063299 */ /* 0x000fe2000801160a */
[----:B------:R-:W-:Y:S01]  /*27b0*/  UMOV UR12, UR13 ;  /* 0x0000000d000c7c82 */ /* 0x000fe20008000000 */
[----:B------:R-:W-:Y:S01]  /*27c0*/  UMOV UR20, UR21 ;  /* 0x0000001500147c82 */ /* 0x000fe20008000000 */
[----:B------:R-:W-:Y:S02]  /*27d0*/  USHF.R.U32.HI UR17, URZ, UR17, UR12 ;  /* 0x00000011ff117299 */ /* 0x000fe4000801160c */
[----:B------:R-:W-:Y:S02]  /*27e0*/  USEL UR4, UR50, UR4, !UP0 ;  /* 0x0000000432047287 */ /* 0x000fe4000c000000 */
[----:B------:R-:W-:-:S02]  /*27f0*/  @UP3 USHF.R.U32.HI UR7, URZ, UR9, UR20 ;  /* 0x00000009ff073299 */ /* 0x000fc40008011614 */
[----:B------:R-:W-:Y:S02]  /*2800*/  UIMAD UR10, UR42, UR6, URZ ;  /* 0x000000062a0a72a4 */ /* 0x000fe4000f8e02ff */
[----:B------:R-:W-:Y:S02]  /*2810*/  USEL UR6, UR51, UR17, !UP2 ;  /* 0x0000001133067287 */ /* 0x000fe4000d000000 */
[----:B------:R-:W-:Y:S02]  /*2820*/  UIMAD UR12, UR42, UR7, URZ ;  /* 0x000000072a0c72a4 */ /* 0x000fe4000f8e02ff */
[----:B------:R-:W-:Y:S02]  /*2830*/  UISETP.GE.AND UP0, UPT, UR4, UR10, UPT ;  /* 0x0000000a0400728c */ /* 0x000fe4000bf06270 */
[----:B------:R-:W-:Y:S02]  /*2840*/  UIMAD.WIDE.U32 UR10, UR4, UR8, URZ ;  /* 0x00000008040a72a5 */ /* 0x000fe4000f8e00ff */
[----:B------:R-:W-:-:S02]  /*2850*/  UISETP.GE.OR UP0, UPT, UR6, UR12, UP0 ;  /* 0x0000000c0600728c */ /* 0x000fc40008706670 */
[----:B------:R-:W-:Y:S02]  /*2860*/  UIMAD.WIDE.U32 UR12, UR6, UR8, URZ ;  /* 0x00000008060c72a5 */ /* 0x000fe4000f8e00ff */
[----:B------:R-:W-:Y:S01]  /*2870*/  UIADD3 UR12, UPT, UPT, -UR6, URZ, URZ ;  /* 0x000000ff060c7290 */ /* 0x000fe2000fffe1ff */
[----:B------:R-:W-:Y:S01]  /*2880*/  UMOV UR10, UR11 ;  /* 0x0000000b000a7c82 */ /* 0x000fe20008000000 */
[----:B------:R-:W-:Y:S02]  /*2890*/  UIADD3 UR11, UPT, UPT, -UR4, URZ, URZ ;  /* 0x000000ff040b7290 */ /* 0x000fe4000fffe1ff */
[----:B------:R-:W-:-:S03]  /*28a0*/  USHF.R.U32.HI UR10, URZ, UR9, UR10 ;  /* 0x00000009ff0a7299 */ /* 0x000fc6000801160a */
[----:B------:R-:W-:Y:S01]  /*28b0*/  @!UP0 UMOV UR8, UR13 ;  /* 0x0000000d00088c82 */ /* 0x000fe20008000000 */
[----:B------:R-:W-:Y:S02]  /*28c0*/  UIMAD UR11, UR18, UR11, UR50 ;  /* 0x0000000b120b72a4 */ /* 0x000fe4000f8e0232 */
[----:B------:R-:W-:Y:S02]  /*28d0*/  USEL UR10, UR4, UR10, !UP3 ;  /* 0x0000000a040a7287 */ /* 0x000fe4000d800000 */
[----:B------:R-:W-:Y:S02]  /*28e0*/  @!UP0 USHF.R.U32.HI UR8, URZ, UR9, UR8 ;  /* 0x00000009ff088299 */ /* 0x000fe40008011608 */
[----:B------:R-:W-:Y:S02]  /*28f0*/  UIADD3 UR9, UPT, UPT, -UR10, URZ, URZ ;  /* 0x000000ff0a097290 */ /* 0x000fe4000fffe1ff */
[----:B------:R-:W-:Y:S02]  /*2900*/  @!UP0 USEL UR8, UR6, UR8, !UP3 ;  /* 0x0000000806088287 */ /* 0x000fe4000d800000 */
[----:B------:R-:W-:-:S02]  /*2910*/  UIMAD UR9, UR42, UR9, UR4 ;  /* 0x000000092a0972a4 */ /* 0x000fc4000f8e0204 */
[----:B------:R-:W-:Y:S02]  /*2920*/  @!UP0 UIADD3 UR10, UPT, UPT, UR10, -UR8, URZ ;  /* 0x800000080a0a8290 */ /* 0x000fe4000fffe0ff */
[----:B------:R-:W-:Y:S02]  /*2930*/  @!UP0 UIMAD UR8, UR9, UR7, UR8 ;  /* 0x00000007090882a4 */ /* 0x000fe4000f8e0208 */
[----:B------:R-:W-:Y:S02]  /*2940*/  @!UP0 UIMAD UR4, UR42, UR10, UR6 ;  /* 0x0000000a2a0482a4 */ /* 0x000fe4000f8e0206 */
[----:B------:R-:W-:Y:S02]  /*2950*/  UIMAD UR7, UR14, UR12, UR51 ;  /* 0x0000000c0e0772a4 */ /* 0x000fe4000f8e0233 */
[----:B------:R-:W-:Y:S01]  /*2960*/  UIMAD UR50, UR4, UR18, UR11 ;  /* 0x00000012043272a4 */ /* 0x000fe2000f8e020b */
[----:B------:R-:W-:Y:S02]  /*2970*/  @!UP0 UMOV UR6, UR8 ;  /* 0x0000000800068c82 */ /* 0x000fe40008000000 */
[----:B------:R-:W-:-:S12]  /*2980*/  UIMAD UR51, UR6, UR14, UR7 ;  /* 0x0000000e063372a4 */ /* 0x000fd8000f8e0207 */
.L_x_44:
[----:B------:R-:W2:Y:S02]  /*2990*/  LDCU UR4, c[0x0][0xf30] ;  /* 0x0001e600ff0477ac */ /* 0x000ea40008000800 */
[----:B--2---:R-:W-:-:S09]  /*29a0*/  UISETP.NE.AND UP0, UPT, UR4, 0x1, UPT ;  /* 0x000000010400788c */ /* 0x004fd2000bf05270 */
[----:B------:R-:W-:Y:S05]  /*29b0*/  BRA.U UP0, `(.L_x_45) ;  /* 0x0000000100447547 */ /* 0x000fea000b800000 */
[----:B------:R-:W2:Y:S01]  /*29c0*/  LDCU.128 UR16, c[0x0][0xf10] ;  /* 0x0001e200ff1077ac */ /* 0x000ea20008000c00 */
[----:B------:R-:W4:Y:S01]  /*29d0*/  LDCU UR10, c[0x0][0xf0c] ;  /* 0x0001e180ff0a77ac */ /* 0x000f220008000800 */
[----:B------:R-:W1:Y:S01]  /*29e0*/  LDCU UR11, c[0x0][0xf20] ;  /* 0x0001e400ff0b77ac */ /* 0x000e620008000800 */
[----:B--2---:R-:W-:Y:S02]  /*29f0*/  UIMAD.WIDE.U32 UR8, UR51, UR16, URZ ;  /* 0x00000010330872a5 */ /* 0x004fe4000f8e00ff */
[----:B------:R-:W-:Y:S02]  /*2a00*/  UIMAD.WIDE.U32 UR6, UR50, UR19, URZ ;  /* 0x00000013320672a5 */ /* 0x000fe4000f8e00ff */
[----:B----4-:R-:W-:Y:S02]  /*2a10*/  UISETP.NE.AND UP2, UPT, UR10, 0x1, UPT ;  /* 0x000000010a00788c */ /* 0x010fe4000bf45270 */
[----:B------:R-:W-:Y:S01]  /*2a20*/  UISETP.NE.AND UP0, UPT, UR18, 0x1, UPT ;  /* 0x000000011200788c */ /* 0x000fe2000bf05270 */
[----:B------:R-:W-:-:S02]  /*2a30*/  UMOV UR8, UR9 ;  /* 0x0000000900087c82 */ /* 0x000fc40008000000 */
[----:B------:R-:W-:Y:S01]  /*2a40*/  UMOV UR4, UR7 ;  /* 0x0000000700047c82 */ /* 0x000fe20008000000 */
[----:B------:R-:W-:Y:S02]  /*2a50*/  USHF.R.U32.HI UR8, URZ, UR17, UR8 ;  /* 0x00000011ff087299 */ /* 0x000fe40008011608 */
[----:B-1----:R-:W-:Y:S02]  /*2a60*/  USHF.R.U32.HI UR4, URZ, UR11, UR4 ;  /* 0x0000000bff047299 */ /* 0x002fe40008011604 */
[----:B------:R-:W-:Y:S02]  /*2a70*/  USEL UR6, UR51, UR8, !UP2 ;  /* 0x0000000833067287 */ /* 0x000fe4000d000000 */
[----:B------:R-:W-:-:S04]  /*2a80*/  USEL UR4, UR50, UR4, !UP0 ;  /* 0x0000000432047287 */ /* 0x000fc8000c000000 */
[----:B------:R-:W-:Y:S02]  /*2a90*/  UIADD3 UR7, UPT, UPT, UR6, -UR4, URZ ;  /* 0x8000000406077290 */ /* 0x000fe4000fffe0ff */
[----:B------:R-:W-:Y:S02]  /*2aa0*/  UIADD3 UR4, UPT, UPT, -UR6, UR4, URZ ;  /* 0x0000000406047290 */ /* 0x000fe4000fffe1ff */
[----:B------:R-:W-:Y:S02]  /*2ab0*/  UIMAD UR50, UR7, UR18, UR50 ;  /* 0x00000012073272a4 */ /* 0x000fe4000f8e0232 */
[----:B------:R-:W-:-:S12]  /*2ac0*/  UIMAD UR51, UR4, UR10, UR51 ;  /* 0x0000000a043372a4 */ /* 0x000fd8000f8e0233 */
.L_x_45:
[----:B------:R-:W-:Y:S01]  /*2ad0*/  VIADD R11, R11, 0x1 ;  /* 0x000000010b0b7836 */ /* 0x000fe20000000000 */
[----:B------:R-:W-:Y:S01]  /*2ae0*/  R2UR UR4, R82 ;  /* 0x00000000520472ca */ /* 0x000fe200000e0000 */
[----:B------:R-:W-:Y:S01]  /*2af0*/  UIADD3 UR28, UPT, UPT, UR51, UR63, URZ ;  /* 0x0000003f331c7290 */ /* 0x000fe2000fffe0ff */
[----:B------:R-:W-:Y:S02]  /*2b00*/  PLOP3.LUT P2, PT, PT, PT, PT, 0x80, 0x8 ;  /* 0x000000000008781c */ /* 0x000fe40003f4f070 */
[----:B------:R-:W-:-:S04]  /*2b10*/  ISETP.NE.AND P0, PT, R11, 0x2, PT ;  /* 0x000000020b00780c */ /* 0x000fc80003f05270 */
[----:B------:R-:W-:Y:S02]  /*2b20*/  SEL R3, RZ, 0x1, P0 ;  /* 0x00000001ff037807 */ /* 0x000fe40000000000 */
[----:B------:R-:W-:Y:S02]  /*2b30*/  SEL R11, R11, RZ, P0 ;  /* 0x000000ff0b0b7207 */ /* 0x000fe40000000000 */
[----:B------:R-:W-:Y:S01]  /*2b40*/  LOP3.LUT R10, R10, R3, RZ, 0x3c, !PT ;  /* 0x000000030a0a7212 */ /* 0x000fe200078e3cff */
[----:B------:R-:W-:Y:S01]  /*2b50*/  UIADD3 UR12, UPT, UPT, UR50, UR4, URZ ;  /* 0x00000004320c7290 */ /* 0x000fe2000fffe0ff */
[----:B------:R-:W-:Y:S11]  /*2b60*/  BRA.U UP1, `(.L_x_46) ;  /* 0xffffffed01647547 */ /* 0x000ff6000b83ffff */
[----:B------:R-:W-:Y:S01]  /*2b70*/  UIADD3 UR7, UPT, UPT, UR5, 0x38, URZ ;  /* 0x0000003805077890 */ /* 0x000fe2000fffe0ff */
[----:B------:R-:W-:-:S03]  /*2b80*/  SHF.L.U32 R3, R12, 0x1f, RZ ;  /* 0x0000001f0c037819 */ /* 0x000fc600000006ff */
[----:B------:R-:W-:-:S09]  /*2b90*/  ULEA UR4, UR15, UR7, 0x3 ;  /* 0x000000070f047291 */ /* 0x000fd2000f8e18ff */
[----:B------:R-:W2:Y:S02]  /*2ba0*/  SYNCS.PHASECHK.TRANS64.TRYWAIT P0, [UR4], R3 ;  /* 0x00000003ff0075a7 */ /* 0x000ea40008001104 */
[----:B--2---:R-:W-:Y:S05]  /*2bb0*/  @!P0 BRA `(.L_x_47) ;  /* 0x0000007400b08947 */ /* 0x004fea0003800000 */
.L_x_159:
[----:B------:R-:W-:-:S04]  /*2bc0*/  UIADD3 UR4, UPT, UPT, UR15, 0x1, URZ ;  /* 0x000000010f047890 */ /* 0x000fc8000fffe0ff */
[----:B------:R-:W-:-:S04]  /*2bd0*/  UISETP.NE.AND UP0, UPT, UR4, 0x7, UPT ;  /* 0x000000070400788c */ /* 0x000fc8000bf05270 */
[----:B------:R-:W-:Y:S02]  /*2be0*/  USEL UR6, URZ, 0x1, UP0 ;  /* 0x00000001ff067887 */ /* 0x000fe40008000000 */
[----:B------:R-:W-:-:S04]  /*2bf0*/  USEL UR4, UR4, URZ, UP0 ;  /* 0x000000ff04047287 */ /* 0x000fc80008000000 */
[----:B------:R-:W-:Y:S01]  /*2c00*/  ULEA UR5, UR4, UR7, 0x3 ;  /* 0x0000000704057291 */ /* 0x000fe2000f8e18ff */
[----:B------:R-:W-:-:S04]  /*2c10*/  LOP3.LUT R2, R12, UR6, RZ, 0x3c, !PT ;  /* 0x000000060c027c12 */ /* 0x000fc8000f8e3cff */
[----:B-1----:R-:W-:-:S04]  /*2c20*/  SHF.L.U32 R3, R2, 0x1f, RZ ;  /* 0x0000001f02037819 */ /* 0x002fc800000006ff */
[----:B------:R-:W1:Y:S02]  /*2c30*/  SYNCS.PHASECHK.TRANS64.TRYWAIT P0, [UR5], R3 ;  /* 0x00000003ff0075a7 */ /* 0x000e640008001105 */
[----:B-1----:R-:W-:Y:S05]  /*2c40*/  @!P0 BRA `(.L_x_48) ;  /* 0x0000007400a48947 */ /* 0x002fea0003800000 */
.L_x_161:
        /* <DEDUP_REMOVED lines=9> */
.L_x_163:
        /* <DEDUP_REMOVED lines=9> */
.L_x_165:
        /* <DEDUP_REMOVED lines=9> */
.L_x_167:
        /* <DEDUP_REMOVED lines=9> */
.L_x_169:
[----:B------:R-:W-:-:S04]  /*2e90*/  UIADD3 UR4, UPT, UPT, UR4, 0x1, URZ ;  /* 0x0000000104047890 */ /* 0x000fc8000fffe0ff */
[----:B------:R-:W-:-:S04]  /*2ea0*/  UISETP.NE.AND UP0, UPT, UR4, 0x7, UPT ;  /* 0x000000070400788c */ /* 0x000fc8000bf05270 */
[----:B------:R-:W-:Y:S02]  /*2eb0*/  USEL UR5, URZ, 0x1, UP0 ;  /* 0x00000001ff057887 */ /* 0x000fe40008000000 */
[----:B------:R-:W-:-:S04]  /*2ec0*/  USEL UR4, UR4, URZ, UP0 ;  /* 0x000000ff04047287 */ /* 0x000fc80008000000 */
[----:B------:R-:W-:Y:S01]  /*2ed0*/  ULEA UR4, UR4, UR7, 0x3 ;  /* 0x0000000704047291 */ /* 0x000fe2000f8e18ff */
[----:B-1----:R-:W-:-:S04]  /*2ee0*/  LOP3.LUT R3, R2, UR5, RZ, 0x3c, !PT ;  /* 0x0000000502037c12 */ /* 0x002fc8000f8e3cff */
[----:B------:R-:W-:Y:S01]  /*2ef0*/  SHF.L.U32 R3, R3, 0x1f, RZ ;  /* 0x0000001f03037819 */ /* 0x000fe200000006ff */
[----:B------:R-:W-:-:S07]  /*2f00*/  IMAD.U32 R0, RZ, RZ, UR4 ;  /* 0x00000004ff007e24 */ /* 0x000fce000f8e00ff */
.L_x_53:
[----:B-1----:R1:W2:Y:S02]  /*2f10*/  SYNCS.PHASECHK.TRANS64.TRYWAIT P0, [R0+URZ], R3 ;  /* 0x00000003000075a7 */ /* 0x0022a400080011ff */
[----:B--2---:R-:W-:Y:S05]  /*2f20*/  @!P0 NANOSLEEP.SYNCS 0x989680 ;  /* 0x009896800000895d */ /* 0x004fea0003900000 */
[----:B------:R-:W2:Y:S02]  /*2f30*/  @!P0 SYNCS.PHASECHK.TRANS64 P0, [R0+URZ], R3 ;  /* 0x00000003000085a7 */ /* 0x000ea400080010ff */
[----:B--2---:R-:W-:Y:S05]  /*2f40*/  @P0 EXIT ;  /* 0x000000000000094d */ /* 0x004fea0003800000 */
[----:B------:R-:W-:Y:S05]  /*2f50*/  BRA `(.L_x_53) ;  /* 0xfffffffc00ec7947 */ /* 0x000fea000383ffff */
.L_x_22:
[----:B------:R-:W-:-:S04]  /*2f60*/  UISETP.NE.AND UP0, UPT, UR52, URZ, UPT ;  /* 0x000000ff3400728c */ /* 0x000fc8000bf05270 */
[----:B------:R-:W-:-:S09]  /*2f70*/  UISETP.NE.OR UP0, UPT, UR20, 0x1, UP0 ;  /* 0x000000011400788c */ /* 0x000fd20008705670 */
[----:B------:R-:W-:Y:S05]  /*2f80*/  BRA.U UP0, `(.L_x_54) ;  /* 0x0000000500487547 */ /* 0x000fea000b800000 */
[----:B------:R-:W-:Y:S01]  /*2f90*/  ISETP.GE.U32.AND P2, PT, R0, 0x2, PT ;  /* 0x000000020000780c */ /* 0x000fe20003f46070 */
[----:B------:R-:W-:Y:S01]  /*2fa0*/  IMAD.MOV.U32 R12, RZ, RZ, 0x1 ;  /* 0x00000001ff0c7424 */ /* 0x000fe200078e00ff */
[----:B------:R-:W-:Y:S02]  /*2fb0*/  CS2R R10, SRZ ;  /* 0x00000000000a7805 */ /* 0x000fe4000001ff00 */
[----:B------:R-:W-:Y:S01]  /*2fc0*/  CS2R R8, SRZ ;  /* 0x0000000000087805 */ /* 0x000fe2000001ff00 */
[----:B------:R-:W-:Y:S01]  /*2fd0*/  UMOV UR6, 0x400 ;  /* 0x0000040000067882 */ /* 0x000fe20000000000 */
[----:B------:R-:W-:Y:S01]  /*2fe0*/  UMOV UR5, URZ ;  /* 0x000000ff00057c82 */ /* 0x000fe20008000000 */
[----:B------:R-:W-:-:S12]  /*2ff0*/  ULEA UR6, UR52, UR6, 0x18 ;  /* 0x0000000634067291 */ /* 0x000fd8000f8ec0ff */
.L_x_58:
[----:B------:R-:W-:Y:S02]  /*3000*/  LEA R2, R8, UR6, 0x3 ;  /* 0x0000000608027c11 */ /* 0x000fe4000f8e18ff */
[----:B------:R-:W-:-:S03]  /*3010*/  SHF.L.U32 R5, R9, 0x1f, RZ ;  /* 0x0000001f09057819 */ /* 0x000fc600000006ff */
[----:B------:R-:W-:Y:S01]  /*3020*/  VIADD R4, R2, 0x110 ;  /* 0x0000011002047836 */ /* 0x000fe20000000000 */
[----:B------:R-:W1:Y:S02]  /*3030*/  SYNCS.PHASECHK.TRANS64.TRYWAIT P0, [R2+URZ+0x100], R5 ;  /* 0x00010005020075a7 */ /* 0x000e6400080011ff */
[----:B-1----:R-:W-:Y:S05]  /*3040*/  @!P0 BRA `(.L_x_55) ;  /* 0x00000074001c8947 */ /* 0x002fea0003800000 */
.L_x_170:
[----:B------:R-:W-:Y:S01]  /*3050*/  ULEA UR4, UR5, UR6, 0x3 ;  /* 0x0000000605047291 */ /* 0x000fe2000f8e18ff */
[----:B------:R-:W-:Y:S02]  /*3060*/  PRMT R4, RZ, 0x654, R4 ;  /* 0x00000654ff047816 */ /* 0x000fe40000000004 */
[----:B-1----:R-:W-:Y:S01]  /*3070*/  SHF.L.U32 R5, R12, 0x1f, RZ ;  /* 0x0000001f0c057819 */ /* 0x002fe200000006ff */
[----:B------:R-:W-:Y:S01]  /*3080*/  UIADD3 UR7, UPT, UPT, UR4, 0xc0, URZ ;  /* 0x000000c004077890 */ /* 0x000fe2000fffe0ff */
[----:B------:R1:W-:Y:S05]  /*3090*/  SYNCS.ARRIVE.TRANS64.RED.A1T0 RZ, [R4+URZ], RZ ;  /* 0x000000ff04ff79a7 */ /* 0x0003ea00081004ff */
[----:B------:R-:W-:Y:S01]  /*30a0*/  IMAD.U32 R7, RZ, RZ, UR7 ;  /* 0x00000007ff077e24 */ /* 0x000fe2000f8e00ff */
[----:B------:R-:W2:Y:S04]  /*30b0*/  SYNCS.PHASECHK.TRANS64.TRYWAIT P0, [UR4+0xd0], R5 ;  /* 0x0000d005ff0075a7 */ /* 0x000ea80008001104 */
[----:B------:R-:W-:Y:S01]  /*30c0*/  PRMT R6, R0, 0x654, R7 ;  /* 0x0000065400067816 */ /* 0x000fe20000000007 */
[----:B-1----:R-:W-:Y:S01]  /*30d0*/  @!P2 IMAD.MOV.U32 R4, RZ, RZ, 0x10 ;  /* 0x00000010ff04a424 */ /* 0x002fe200078e00ff */
[----:B--2---:R-:W-:Y:S06]  /*30e0*/  @!P0 BRA `(.L_x_56) ;  /* 0x0000007400088947 */ /* 0x004fec0003800000 */
.L_x_172:
[----:B------:R-:W-:Y:S01]  /*30f0*/  ULEA UR8, UR5, UR6, 0x4 ;  /* 0x0000000605087291 */ /* 0x000fe2000f8e20ff */
[----:B------:R-:W-:Y:S01]  /*3100*/  SEL R3, R6, R3, !P2 ;  /* 0x0000000306037207 */ /* 0x000fe20005000000 */
[----:B------:R-:W-:Y:S01]  /*3110*/  UIADD3 UR9, UPT, UPT, UR4, 0xc0, URZ ;  /* 0x000000c004097890 */ /* 0x000fe2000fffe0ff */
[----:B-1----:R-:W-:Y:S01]  /*3120*/  LEA R2, R11, UR6, 0x3 ;  /* 0x000000060b027c11 */ /* 0x002fe2000f8e18ff */
[----:B------:R-:W-:Y:S01]  /*3130*/  UIADD3 UR8, UPT, UPT, UR8, 0x130, URZ ;  /* 0x0000013008087890 */ /* 0x000fe2000fffe0ff */
[----:B------:R-:W-:Y:S01]  /*3140*/  SHF.L.U32 R5, R10, 0x1f, RZ ;  /* 0x0000001f0a057819 */ /* 0x000fe200000006ff */
[----:B------:R1:W-:Y:S01]  /*3150*/  @!P2 SYNCS.ARRIVE.TRANS64.RED RZ, [R3+URZ], R4 ;  /* 0x0000000403ffa9a7 */ /* 0x0003e200080004ff */
[----:B------:R-:W-:Y:S01]  /*3160*/  UIADD3 UR4, UPT, UPT, UR5, 0x1, URZ ;  /* 0x0000000105047890 */ /* 0x000fe2000fffe0ff */
[----:B------:R-:W-:-:S03]  /*3170*/  VIADD R8, R8, 0x1 ;  /* 0x0000000108087836 */ /* 0x000fc60000000000 */
[----:B------:R-:W-:Y:S02]  /*3180*/  UISETP.NE.AND UP0, UPT, UR4, 0x2, UPT ;  /* 0x000000020400788c */ /* 0x000fe4000bf05270 */
[----:B------:R-:W-:Y:S06]  /*3190*/  UGETNEXTWORKID.BROADCAST [UR8], [UR9] ;  /* 0x00000000080073ca */ /* 0x000fec0008000100 */
[----:B------:R-:W-:Y:S01]  /*31a0*/  USEL UR7, URZ, 0x1, UP0 ;  /* 0x00000001ff077887 */ /* 0x000fe20008000000 */
[----:B------:R-:W-:Y:S01]  /*31b0*/  ISETP.NE.AND P0, PT, R8, 0x2, PT ;  /* 0x000000020800780c */ /* 0x000fe20003f05270 */
[----:B------:R-:W-:Y:S01]  /*31c0*/  USEL UR5, UR4, URZ, UP0 ;  /* 0x000000ff04057287 */ /* 0x000fe20008000000 */
[----:B------:R-:W2:Y:S03]  /*31d0*/  SYNCS.PHASECHK.TRANS64.TRYWAIT P1, [R2+URZ+0xc0], R5 ;  /* 0x0000c005020075a7 */ /* 0x000ea600080211ff */
[----:B------:R-:W-:Y:S01]  /*31e0*/  LOP3.LUT R12, R12, UR7, RZ, 0x3c, !PT ;  /* 0x000000070c0c7c12 */ /* 0x000fe2000f8e3cff */
[----:B-12---:R-:W-:Y:S07]  /*31f0*/  @!P1 BRA `(.L_x_57) ;  /* 0x0000007000dc9947 */ /* 0x006fee0003800000 */
.L_x_173:
[C---:B------:R-:W-:Y:S01]  /*3200*/  LEA R4, R11.reuse, UR6, 0x4 ;  /* 0x000000060b047c11 */ /* 0x040fe2000f8e20ff */
[----:B-1----:R-:W-:Y:S01]  /*3210*/  VIADD R2, R2, 0xd0 ;  /* 0x000000d002027836 */ /* 0x002fe20000000000 */
[----:B------:R-:W-:Y:S01]  /*3220*/  SEL R8, R8, RZ, P0 ;  /* 0x000000ff08087207 */ /* 0x000fe20000000000 */
[----:B------:R-:W-:-:S03]  /*3230*/  VIADD R11, R11, 0x1 ;  /* 0x000000010b0b7836 */ /* 0x000fc60000000000 */
[----:B------:R-:W1:Y:S01]  /*3240*/  LDS.128 R4, [R4+0x130] ;  /* 0x0001300004047984 */ /* 0x000e620000000c00 */
[----:B------:R-:W-:Y:S02]  /*3250*/  PRMT R2, RZ, 0x654, R2 ;  /* 0x00000654ff027816 */ /* 0x000fe40000000002 */
[C---:B------:R-:W-:Y:S01]  /*3260*/  ISETP.NE.AND P1, PT, R11.reuse, 0x2, PT ;  /* 0x000000020b00780c */ /* 0x040fe20003f25270 */
[----:B------:R-:W-:Y:S01]  /*3270*/  @!PT LDS RZ, [RZ] ;  /* 0x00000000fffff984 */ /* 0x000fe20000000800 */
[----:B------:R-:W-:Y:S01]  /*3280*/  @!PT LDS RZ, [RZ] ;  /* 0x00000000fffff984 */ /* 0x000fe20000000800 */
[----:B------:R-:W-:Y:S01]  /*3290*/  @!PT LDS RZ, [RZ] ;  /* 0x00000000fffff984 */ /* 0x000fe20000000800 */
[----:B------:R-:W-:Y:S01]  /*32a0*/  @!PT LDS RZ, [RZ] ;  /* 0x00000000fffff984 */ /* 0x000fe20000000800 */
[----:B------:R2:W-:Y:S06]  /*32b0*/  MEMBAR.ALL.CTA ;  /* 0x0000000000007992 */ /* 0x0005ec0000008000 */
[----:B--2---:R-:W2:Y:S01]  /*32c0*/  FENCE.VIEW.ASYNC.S ;  /* 0x00000000000073c6 */ /* 0x004ea20000000000 */
[----:B------:R-:W-:Y:S01]  /*32d0*/  SEL R11, R11, RZ, P1 ;  /* 0x000000ff0b0b7207 */ /* 0x000fe20000800000 */
[----:B--2---:R2:W-:Y:S01]  /*32e0*/  SYNCS.ARRIVE.TRANS64.RED.A1T0 RZ, [R2+URZ], RZ ;  /* 0x000000ff02ff79a7 */ /* 0x0045e200081004ff */
[----:B-1----:R-:W-:-:S02]  /*32f0*/  LOP3.LUT P3, RZ, R6, 0x1, RZ, 0xc0, !PT ;  /* 0x0000000106ff7812 */ /* 0x002fc4000786c0ff */
[----:B------:R-:W-:-:S04]  /*3300*/  SEL R5, RZ, 0x1, P1 ;  /* 0x00000001ff057807 */ /* 0x000fc80000800000 */
[----:B------:R-:W-:Y:S02]  /*3310*/  LOP3.LUT R10, R10, R5, RZ, 0x3c, !PT ;  /* 0x000000050a0a7212 */ /* 0x000fe400078e3cff */
[----:B--2---:R-:W-:-:S04]  /*3320*/  SEL R2, RZ, 0x1, P0 ;  /* 0x00000001ff027807 */ /* 0x004fc80000000000 */
[----:B------:R-:W-:Y:S01]  /*3330*/  LOP3.LUT R9, R9, R2, RZ, 0x3c, !PT ;  /* 0x0000000209097212 */ /* 0x000fe200078e3cff */
[----:B------:R-:W-:Y:S06]  /*3340*/  @P3 BRA `(.L_x_58) ;  /* 0xfffffffc002c3947 */ /* 0x000fec000383ffff */
[----:B------:R-:W-:Y:S01]  /*3350*/  ULEA UR4, UR5, UR6, 0x3 ;  /* 0x0000000605047291 */ /* 0x000fe2000f8e18ff */
[----:B------:R-:W-:-:S08]  /*3360*/  SHF.L.U32 R3, R12, 0x1f, RZ ;  /* 0x0000001f0c037819 */ /* 0x000fd000000006ff */
[----:B------:R-:W1:Y:S02]  /*3370*/  SYNCS.PHASECHK.TRANS64 P0, [UR4+0xd0], R3 ;  /* 0x0000d003ff0075a7 */ /* 0x000e640008001004 */
[----:B-1----:R-:W-:Y:S05]  /*3380*/  @P0 BRA `(.L_x_59) ;  /* 0x0000000000080947 */ /* 0x002fea0003800000 */
[----:B------:R-:W1:Y:S02]  /*3390*/  SYNCS.PHASECHK.TRANS64.TRYWAIT P0, [UR4+0xd0], R3 ;  /* 0x0000d003ff0075a7 */ /* 0x000e640008001104 */
[----:B-1----:R-:W-:Y:S05]  /*33a0*/  @!P0 BRA `(.L_x_60) ;  /* 0x0000007000848947 */ /* 0x002fea0003800000 */
.L_x_59:
[----:B------:R-:W-:-:S04]  /*33b0*/  UIADD3 UR7, UPT, UPT, UR5, 0x1, URZ ;  /* 0x0000000105077890 */ /* 0x000fc8000fffe0ff */
[----:B------:R-:W-:-:S04]  /*33c0*/  UISETP.NE.AND UP0, UPT, UR7, 0x2, UPT ;  /* 0x000000020700788c */ /* 0x000fc8000bf05270 */
[----:B------:R-:W-:Y:S02]  /*33d0*/  USEL UR8, URZ, 0x1, UP0 ;  /* 0x00000001ff087887 */ /* 0x000fe40008000000 */
[----:B------:R-:W-:-:S04]  /*33e0*/  USEL UR7, UR7, URZ, UP0 ;  /* 0x000000ff07077287 */ /* 0x000fc80008000000 */
[----:B------:R-:W-:Y:S01]  /*33f0*/  ULEA UR7, UR7, UR6, 0x3 ;  /* 0x0000000607077291 */ /* 0x000fe2000f8e18ff */
[----:B-1----:R-:W-:-:S04]  /*3400*/  LOP3.LUT R3, R12, UR8, RZ, 0x3c, !PT ;  /* 0x000000080c037c12 */ /* 0x002fc8000f8e3cff */
[----:B------:R-:W-:-:S04]  /*3410*/  SHF.L.U32 R0, R3, 0x1f, RZ ;  /* 0x0000001f03007819 */ /* 0x000fc800000006ff */
[----:B------:R-:W1:Y:S02]  /*3420*/  SYNCS.PHASECHK.TRANS64 P0, [UR7+0xd0], R0 ;  /* 0x0000d000ff0075a7 */ /* 0x000e640008001007 */
[----:B-1----:R-:W-:Y:S05]  /*3430*/  @P0 EXIT ;  /* 0x000000000000094d */ /* 0x002fea0003800000 */
[----:B------:R-:W-:Y:S02]  /*3440*/  SHF.L.U32 R3, R3, 0x1f, RZ ;  /* 0x0000001f03037819 */ /* 0x000fe400000006ff */
[----:B------:R-:W-:-:S07]  /*3450*/  MOV R0, UR7 ;  /* 0x0000000700007c02 */ /* 0x000fce0008000f00 */
.L_x_61:
[----:B-1----:R1:W2:Y:S02]  /*3460*/  SYNCS.PHASECHK.TRANS64.TRYWAIT P0, [R0+URZ+0xd0], R3 ;  /* 0x0000d003000075a7 */ /* 0x0022a400080011ff */
[----:B--2---:R-:W-:Y:S05]  /*3470*/  @!P0 NANOSLEEP.SYNCS 0x989680 ;  /* 0x009896800000895d */ /* 0x004fea0003900000 */
[----:B------:R-:W2:Y:S02]  /*3480*/  @!P0 SYNCS.PHASECHK.TRANS64 P0, [R0+URZ+0xd0], R3 ;  /* 0x0000d003000085a7 */ /* 0x000ea400080010ff */
[----:B--2---:R-:W-:Y:S05]  /*3490*/  @P0 EXIT ;  /* 0x000000000000094d */ /* 0x004fea0003800000 */
[----:B------:R-:W-:Y:S05]  /*34a0*/  BRA `(.L_x_61) ;  /* 0xfffffffc00ec7947 */ /* 0x000fea000383ffff */
.L_x_54:
[----:B------:R-:W-:Y:S05]  /*34b0*/  BRA.U UP5, `(.L_x_62) ;  /* 0x0000001505647547 */ /* 0x000fea000b800000 */
[----:B------:R-:W-:Y:S01]  /*34c0*/  UMOV UR4, 0x40 ;  /* 0x0000004000047882 */ /* 0x000fe20000000000 */
[----:B------:R-:W-:Y:S01]  /*34d0*/  NOP ;  /* 0x0000000000007918 */ /* 0x000fe20000000000 */
[----:B------:R-:W-:Y:S01]  /*34e0*/  ULEA UR5, UR52, UR4, 0x18 ;  /* 0x0000000434057291 */ /* 0x000fe2000f8ec0ff */
[----:B------:R-:W-:Y:S02]  /*34f0*/  UMOV UR6, 0x400 ;  /* 0x0000040000067882 */ /* 0x000fe40000000000 */
[----:B------:R-:W-:-:S06]  /*3500*/  ULEA UR6, UR52, UR6, 0x18 ;  /* 0x0000000634067291 */ /* 0x000fcc000f8ec0ff */
[----:B------:R-:W1:Y:S02]  /*3510*/  LDS.U8 R0, [UR5+0x1c] ;  /* 0x00001c05ff007984 */ /* 0x000e640008000000 */
[----:B-1----:R-:W-:-:S13]  /*3520*/  ISETP.NE.AND P0, PT, R0, RZ, PT ;  /* 0x000000ff0000720c */ /* 0x002fda0003f05270 */
[----:B------:R-:W-:Y:S05]  /*3530*/  @P0 BRA `(.L_x_63) ;  /* 0x0000000400080947 */ /* 0x000fea0003800000 */
[----:B------:R-:W-:Y:S02]  /*3540*/  UISETP.NE.U32.AND UP1, UPT, UR64, 0x1, UPT ;  /* 0x000000014000788c */ /* 0x000fe4000bf25070 */
[----:B------:R-:W-:-:S07]  /*3550*/  UIADD3 UR7, UPT, UPT, UR5, 0x8, URZ ;  /* 0x0000000805077890 */ /* 0x000fce000fffe0ff */
[----:B------:R-:W-:Y:S05]  /*3560*/  BRA.U !UP1, `(.L_x_64) ;  /* 0x00000001099c7547 */ /* 0x000fea000b800000 */
[----:B------:R-:W-:Y:S01]  /*3570*/  ELECT P0, URZ, PT ;  /* 0x0000000000ff782f */ /* 0x000fe20003800000 */
[----:B------:R-:W-:-:S12]  /*3580*/  BSSY B0, `(.L_x_64) ;  /* 0x0000025000007945 */ /* 0x000fd80003800000 */
[----:B------:R-:W-:Y:S05]  /*3590*/  @!P0 BRA `(.L_x_65) ;  /* 0x00000000008c8947 */ /* 0x000fea0003800000 */
[----:B------:R-:W-:-:S05]  /*35a0*/  UMOV UR4, 0x10 ;  /* 0x0000001000047882 */ /* 0x000fca0000000000 */
[----:B------:R-:W-:Y:S04]  /*35b0*/  DEPBAR.LE SB1, 0x36 ;  /* 0x00009d800000791a */ /* 0x000fe80000000000 */
[----:B------:R-:W1:Y:S02]  /*35c0*/  UTCATOMSWS.2CTA.FIND_AND_SET.ALIGN UP0, UR4, UR4 ;  /* 0x00000004000475e3 */ /* 0x000e640008200800 */
[----:B-1----:R-:W-:Y:S01]  /*35d0*/  MOV R11, UR4 ;  /* 0x00000004000b7c02 */ /* 0x002fe20008000f00 */
[----:B------:R-:W-:Y:S06]  /*35e0*/  BRA.U UP0, `(.L_x_66) ;  /* 0x0000000100187547 */ /* 0x000fec000b800000 */
.L_x_67:
[----:B------:R-:W-:Y:S05]  /*35f0*/  NANOSLEEP 0x64 ;  /* 0x000000640000795d */ /* 0x000fea0003800000 */
[----:B------:R-:W-:-:S05]  /*3600*/  UMOV UR4, 0x10 ;  /* 0x0000001000047882 */ /* 0x000fca0000000000 */
[----:B------:R-:W-:Y:S04]  /*3610*/  DEPBAR.LE SB1, 0x36 ;  /* 0x00009d800000791a */ /* 0x000fe80000000000 */
[----:B------:R-:W1:Y:S02]  /*3620*/  UTCATOMSWS.2CTA.FIND_AND_SET.ALIGN UP0, UR4, UR4 ;  /* 0x00000004000475e3 */ /* 0x000e640008200800 */
[----:B-1----:R-:W-:Y:S01]  /*3630*/  MOV R11, UR4 ;  /* 0x00000004000b7c02 */ /* 0x002fe20008000f00 */
[----:B------:R-:W-:Y:S05]  /*3640*/  BRA.U !UP0, `(.L_x_67) ;  /* 0xfffffffd08e87547 */ /* 0x000fea000b83ffff */
.L_x_66:
[----:B------:R-:W1:Y:S01]  /*3650*/  LDS R7, [UR5+0x10] ;  /* 0x00001005ff077984 */ /* 0x000e620008000800 */
[----:B------:R-:W-:Y:S01]  /*3660*/  IMAD.U32 R5, RZ, RZ, UR6 ;  /* 0x00000006ff057e24 */ /* 0x000fe2000f8e00ff */
[----:B------:R-:W-:-:S03]  /*3670*/  MOV R4, UR62 ;  /* 0x0000003e00047c02 */ /* 0x000fc60008000f00 */
[----:B------:R-:W-:Y:S01]  /*3680*/  VIADD R5, R5, 0x150 ;  /* 0x0000015005057836 */ /* 0x000fe20000000000 */
[----:B-1----:R-:W-:-:S04]  /*3690*/  SHF.L.U32 R7, R7, 0x1f, RZ ;  /* 0x0000001f07077819 */ /* 0x002fc800000006ff */
[----:B------:R-:W1:Y:S02]  /*36a0*/  SYNCS.PHASECHK.TRANS64.TRYWAIT P0, [UR5+0x8], R7 ;  /* 0x00000807ff0075a7 */ /* 0x000e640008001105 */
[----:B-1----:R-:W-:Y:S05]  /*36b0*/  @P0 BRA `(.L_x_68) ;  /* 0x0000000000080947 */ /* 0x002fea0003800000 */
[----:B------:R-:W1:Y:S02]  /*36c0*/  SYNCS.PHASECHK.TRANS64.TRYWAIT P0, [UR5+0x8], R7 ;  /* 0x00000807ff0075a7 */ /* 0x000e640008001105 */
[----:B-1----:R-:W-:Y:S05]  /*36d0*/  @!P0 BRA `(.L_x_69) ;  /* 0x0000006c00d08947 */ /* 0x002fea0003800000 */
.L_x_68:
[----:B-1----:R-:W-:Y:S01]  /*36e0*/  HFMA2 R0, -RZ, RZ, 0, 5.9604644775390625e-08 ;  /* 0x00000001ff007431 */ /* 0x002fe200000001ff */
[----:B------:R-:W-:Y:S01]  /*36f0*/  UPRMT UR4, UR62, 0x654, UR7 ;  /* 0x000006543e047896 */ /* 0x000fe20008000007 */
[----:B------:R-:W-:Y:S01]  /*3700*/  IMAD.MOV.U32 R8, RZ, RZ, 0xffff ;  /* 0x0000ffffff087424 */ /* 0x000fe200078e00ff */
[----:B------:R-:W-:Y:S01]  /*3710*/  PRMT R4, R4, 0x654, R5 ;  /* 0x0000065404047816 */ /* 0x000fe20000000005 */
[----:B------:R-:W-:Y:S02]  /*3720*/  IMAD.MOV.U32 R6, RZ, RZ, 0x4 ;  /* 0x00000004ff067424 */ /* 0x000fe400078e00ff */
[----:B------:R-:W-:Y:S01]  /*3730*/  IMAD.SHL.U32 R9, R11, 0x20, RZ ;  /* 0x000000200b097824 */ /* 0x000fe200078e00ff */
[----:B------:R-:W-:Y:S02]  /*3740*/  MOV R5, UR4 ;  /* 0x0000000400057c02 */ /* 0x000fe40008000f00 */
[-C--:B------:R-:W-:Y:S01]  /*3750*/  SHF.L.U32 R8, R8, R11.reuse, RZ ;  /* 0x0000000b08087219 */ /* 0x080fe200000006ff */
[----:B------:R1:W-:Y:S01]  /*3760*/  SYNCS.ARRIVE.TRANS64.RED RZ, [UR4], R6 ;  /* 0x00000006ffff79a7 */ /* 0x0003e20008000404 */
[----:B------:R-:W-:Y:S01]  /*3770*/  SHF.L.U32 R7, R0, R11, RZ ;  /* 0x0000000b00077219 */ /* 0x000fe200000006ff */
[----:B------:R1:W-:Y:S04]  /*3780*/  STS [UR6+0x150], R9 ;  /* 0x00015009ff007988 */ /* 0x0003e80008000806 */
[----:B------:R1:W-:Y:S04]  /*3790*/  STAS [R4.64], R11 ;  /* 0x0000000b04007dbd */ /* 0x0003e8000c0008ff */
[----:B------:R1:W-:Y:S04]  /*37a0*/  ATOMS.OR RZ, [UR5+0x14], R8 ;  /* 0x00001408ffff798c */ /* 0x0003e8000b000005 */
[----:B------:R1:W-:Y:S04]  /*37b0*/  ATOMS.OR RZ, [UR5+0x18], R7 ;  /* 0x00001807ffff798c */ /* 0x0003e8000b000005 */
[----:B------:R1:W-:Y:S02]  /*37c0*/  ATOMS.XOR RZ, [UR5+0x10], R0 ;  /* 0x00001000ffff798c */ /* 0x0003e4000b800005 */
.L_x_65:
[----:B------:R-:W-:Y:S05]  /*37d0*/  BSYNC B0 ;  /* 0x0000000000007941 */ /* 0x000fea0003800000 */
.L_x_64:
[----:B------:R-:W-:Y:S05]  /*37e0*/  BRA.U UP1, `(.L_x_70) ;  /* 0x00000001016c7547 */ /* 0x000fea000b800000 */
[----:B------:R-:W-:-:S03]  /*37f0*/  UMOV UR4, 0xffffffff ;  /* 0xffffffff00047882 */ /* 0x000fc60000000000 */
[----:B------:R-:W-:Y:S05]  /*3800*/  BRA.DIV UR4, `(.L_x_71) ;  /* 0x0000006e049c7947 */ /* 0x000fea000b800000 */
[----:B------:R-:W-:-:S13]  /*3810*/  ELECT P0, URZ, PT ;  /* 0x0000000000ff782f */ /* 0x000fda0003800000 */
.L_x_177:
[----:B------:R-:W-:Y:S05]  /*3820*/  @!P0 BRA `(.L_x_70) ;  /* 0x00000000005c8947 */ /* 0x000fea0003800000 */
[----:B-1----:R-:W1:Y:S02]  /*3830*/  LDS R5, [UR5+0x10] ;  /* 0x00001005ff057984 */ /* 0x002e640008000800 */
[----:B-1----:R-:W-:-:S04]  /*3840*/  SHF.L.U32 R5, R5, 0x1f, RZ ;  /* 0x0000001f05057819 */ /* 0x002fc800000006ff */
[----:B------:R-:W1:Y:S02]  /*3850*/  SYNCS.PHASECHK.TRANS64.TRYWAIT P0, [UR5+0x8], R5 ;  /* 0x00000805ff0075a7 */ /* 0x000e640008001105 */
[----:B-1----:R-:W-:Y:S05]  /*3860*/  @P0 BRA `(.L_x_72) ;  /* 0x0000000000080947 */ /* 0x002fea0003800000 */
[----:B------:R-:W1:Y:S02]  /*3870*/  SYNCS.PHASECHK.TRANS64.TRYWAIT P0, [UR5+0x8], R5 ;  /* 0x00000805ff0075a7 */ /* 0x000e640008001105 */
[----:B-1----:R-:W-:Y:S05]  /*3880*/  @!P0 BRA `(.L_x_73) ;  /* 0x0000006c00a08947 */ /* 0x002fea0003800000 */
.L_x_72:
[----:B------:R-:W2:Y:S01]  /*3890*/  LDS R7, [UR6+0x150] ;  /* 0x00015006ff077984 */ /* 0x000ea20008000800 */
[----:B-1----:R-:W-:Y:S02]  /*38a0*/  HFMA2 R0, -RZ, RZ, 0, 5.9604644775390625e-08 ;  /* 0x00000001ff007431 */ /* 0x002fe400000001ff */
[----:B------:R-:W-:Y:S01]  /*38b0*/  IMAD.MOV.U32 R4, RZ, RZ, 0xffff ;  /* 0x0000ffffff047424 */ /* 0x000fe200078e00ff */
[----:B------:R-:W-:Y:S01]  /*38c0*/  UPRMT UR4, UR62, 0x654, UR7 ;  /* 0x000006543e047896 */ /* 0x000fe20008000007 */
[----:B--2---:R-:W-:-:S03]  /*38d0*/  IMAD.SHL.U32 R5, R7, 0x20, RZ ;  /* 0x0000002007057824 */ /* 0x004fc600078e00ff */
[-C--:B------:R-:W-:Y:S02]  /*38e0*/  SHF.L.U32 R4, R4, R7.reuse, RZ ;  /* 0x0000000704047219 */ /* 0x080fe400000006ff */
[----:B------:R-:W-:Y:S01]  /*38f0*/  SHF.L.U32 R7, R0, R7, RZ ;  /* 0x0000000700077219 */ /* 0x000fe200000006ff */
[----:B------:R2:W-:Y:S04]  /*3900*/  STS [UR6+0x150], R5 ;  /* 0x00015005ff007988 */ /* 0x0005e80008000806 */
[----:B------:R2:W-:Y:S04]  /*3910*/  ATOMS.OR RZ, [UR5+0x14], R4 ;  /* 0x00001404ffff798c */ /* 0x0005e8000b000005 */
[----:B------:R2:W-:Y:S01]  /*3920*/  ATOMS.OR RZ, [UR5+0x18], R7 ;  /* 0x00001807ffff798c */ /* 0x0005e2000b000005 */
[----:B------:R-:W-:Y:S03]  /*3930*/  SYNCS.ARRIVE.TRANS64.RED.A1T0 RZ, [UR4], RZ ;  /* 0x000000ffffff79a7 */ /* 0x000fe60008100404 */
[----:B------:R2:W-:Y:S01]  /*3940*/  ATOMS.XOR RZ, [UR5+0x10], R0 ;  /* 0x00001000ffff798c */ /* 0x0005e2000b800005 */
[----:B------:R-:W-:Y:S05]  /*3950*/  BRA `(.L_x_70) ;  /* 0x0000000000107947 */ /* 0x000fea0003800000 */
.L_x_63:
[----:B------:R-:W-:Y:S02]  /*3960*/  MOV R0, 0xffffffff ;  /* 0xffffffff00007802 */ /* 0x000fe40000000f00 */
[----:B------:R-:W-:-:S03]  /*3970*/  MOV R4, 0x39a0 ;  /* 0x000039a000047802 */ /* 0x000fc60000000f00 */
[----:B------:R1:W-:Y:S04]  /*3980*/  STS [UR6+0x150], R0 ;  /* 0x00015000ff007988 */ /* 0x0003e80008000806 */
[----:B-1---5:R-:W-:Y:S05]  /*3990*/  CALL.REL.NOINC `($__internal_1_$__cuda_sm10x_tcgen05_guardrail_trap_phase_invalid_during_alloc) ;  /* 0x0000007400447944 */ /* 0x022fea0003c00000 */
.L_x_70:
[----:B------:R-:W-:Y:S05]  /*39a0*/  WARPSYNC.ALL ;  /* 0x0000000000007948 */ /* 0x000fea0003800000 */
[----:B------:R-:W3:Y:S01]  /*39b0*/  S2UR UR4, SR_CgaCtaId ;  /* 0x00000000000479c3 */ /* 0x000ee20000008800 */
[----:B------:R-:W-:Y:S01]  /*39c0*/  UMOV UR34, 0x400 ;  /* 0x0000040000227882 */ /* 0x000fe20000000000 */
[----:B------:R-:W-:-:S06]  /*39d0*/  NOP ;  /* 0x0000000000007918 */ /* 0x000fcc0000000000 */
[----:B------:R-:W-:Y:S06]  /*39e0*/  BAR.ARV 0x6, 0xa0 ;  /* 0x0182800000007b1d */ /* 0x000fec0000002000 */
[----:B------:R-:W4:Y:S01]  /*39f0*/  LDCU UR11, c[0x0][0x38c] ;  /* 0x00007180ff0b77ac */ /* 0x000f220008000800 */
[----:B------:R-:W-:Y:S01]  /*3a00*/  LOP3.LUT R3, R3, 0xffff, RZ, 0xc0, !PT ;  /* 0x0000ffff03037812 */ /* 0x000fe200078ec0ff */
[----:B-1----:R-:W-:Y:S01]  /*3a10*/  IMAD.MOV.U32 R9, RZ, RZ, 0x1 ;  /* 0x00000001ff097424 */ /* 0x002fe200078e00ff */
[----:B------:R-:W-:Y:S01]  /*3a20*/  LOP3.LUT R2, R2, 0xffff, RZ, 0xc0, !PT ;  /* 0x0000ffff02027812 */ /* 0x000fe200078ec0ff */
[----:B------:R-:W-:Y:S01]  /*3a30*/  IMAD.MOV.U32 R8, RZ, RZ, RZ ;  /* 0x000000ffff087224 */ /* 0x000fe200078e00ff */
[----:B------:R-:W-:Y:S01]  /*3a40*/  R2UR UR52, R3 ;  /* 0x00000000033472ca */ /* 0x000fe200000e0000 */
[----:B------:R-:W-:Y:S01]  /*3a50*/  UMOV UR57, URZ ;  /* 0x000000ff00397c82 */ /* 0x000fe20008000000 */
[----:B------:R-:W-:-:S02]  /*3a60*/  R2UR UR60, R2 ;  /* 0x00000000023c72ca */ /* 0x000fc400000e0000 */
[----:B------:R-:W-:Y:S01]  /*3a70*/  CS2R R2, SRZ ;  /* 0x0000000000027805 */ /* 0x000fe2000001ff00 */
[----:B------:R-:W-:Y:S01]  /*3a80*/  UMOV UR31, URZ ;  /* 0x000000ff001f7c82 */ /* 0x000fe20008000000 */
[----:B---3--:R-:W-:Y:S01]  /*3a90*/  ULEA UR34, UR4, UR34, 0x18 ;  /* 0x0000002204227291 */ /* 0x008fe2000f8ec0ff */
[----:B------:R-:W-:Y:S01]  /*3aa0*/  UMOV UR30, URZ ;  /* 0x000000ff001e7c82 */ /* 0x000fe20008000000 */
[----:B------:R-:W-:Y:S02]  /*3ab0*/  UISETP.NE.AND UP2, UPT, UR64, URZ, UPT ;  /* 0x000000ff4000728c */ /* 0x000fe4000bf45270 */
[----:B------:R-:W-:Y:S02]  /*3ac0*/  UIADD3 UR6, UPT, UPT, UR34, 0x8400, URZ ;  /* 0x0000840022067890 */ /* 0x000fe4000fffe0ff */
[----:B------:R-:W-:-:S03]  /*3ad0*/  UIADD3 UR5, UPT, UPT, UR34, 0x24400, URZ ;  /* 0x0002440022057890 */ /* 0x000fc6000fffe0ff */
[----:B--2---:R-:W1:Y:S01]  /*3ae0*/  LDS R0, [UR34+0x150] ;  /* 0x00015022ff007984 */ /* 0x004e620008000800 */
[----:B------:R-:W-:Y:S02]  /*3af0*/  UIADD3 UR4, UPT, UPT, UR34, 0x32400, URZ ;  /* 0x0003240022047890 */ /* 0x000fe4000fffe0ff */
[----:B------:R-:W-:Y:S02]  /*3b00*/  UIADD3 UR7, UPT, UPT, UR34, 0x34000, URZ ;  /* 0x0003400022077890 */ /* 0x000fe4000fffe0ff */
[----:B----4-:R-:W-:Y:S02]  /*3b10*/  UIADD3 UR11, UPT, UPT, UR11, 0xff, URZ ;  /* 0x000000ff0b0b7890 */ /* 0x010fe4000fffe0ff */
[----:B------:R-:W-:Y:S02]  /*3b20*/  USHF.R.U32.HI UR10, URZ, 0x4, UR6 ;  /* 0x00000004ff0a7899 */ /* 0x000fe40008011606 */
[----:B------:R-:W-:Y:S02]  /*3b30*/  USHF.R.U32.HI UR8, URZ, 0x4, UR5 ;  /* 0x00000004ff087899 */ /* 0x000fe40008011605 */
[----:B------:R-:W-:-:S02]  /*3b40*/  USHF.R.U32.HI UR6, URZ, 0x4, UR4 ;  /* 0x00000004ff067899 */ /* 0x000fc40008011604 */
[----:B------:R-:W-:Y:S02]  /*3b50*/  USHF.R.U32.HI UR5, URZ, 0x4, UR7 ;  /* 0x00000004ff057899 */ /* 0x000fe40008011607 */
[----:B------:R-:W-:Y:S02]  /*3b60*/  USHF.R.S32.HI UR9, URZ, 0x1f, UR11 ;  /* 0x0000001fff097899 */ /* 0x000fe4000801140b */
[----:B------:R-:W-:Y:S02]  /*3b70*/  ULOP3.LUT UR6, UR6, 0x3fff, URZ, 0xc0, !UPT ;  /* 0x00003fff06067892 */ /* 0x000fe4000f8ec0ff */
[----:B------:R-:W-:Y:S02]  /*3b80*/  ULOP3.LUT UR5, UR5, 0x3fff, URZ, 0xc0, !UPT ;  /* 0x00003fff05057892 */ /* 0x000fe4000f8ec0ff */
[----:B------:R-:W-:Y:S02]  /*3b90*/  ULOP3.LUT UR8, UR8, 0x3fff, URZ, 0xc0, !UPT ;  /* 0x00003fff08087892 */ /* 0x000fe4000f8ec0ff */
[----:B------:R-:W-:-:S02]  /*3ba0*/  ULEA.HI UR4, UR9, UR11, URZ, 0x8 ;  /* 0x0000000b09047291 */ /* 0x000fc4000f8f40ff */
[----:B------:R-:W-:Y:S02]  /*3bb0*/  ULOP3.LUT UR55, UR6, 0x10000, URZ, 0xfc, !UPT ;  /* 0x0001000006377892 */ /* 0x000fe4000f8efcff */
[----:B------:R-:W-:Y:S02]  /*3bc0*/  ULOP3.LUT UR10, UR10, 0x3fff, URZ, 0xc0, !UPT ;  /* 0x00003fff0a0a7892 */ /* 0x000fe4000f8ec0ff */
[----:B------:R-:W-:Y:S02]  /*3bd0*/  ULOP3.LUT UR56, UR5, 0x10000, URZ, 0xfc, !UPT ;  /* 0x0001000005387892 */ /* 0x000fe4000f8efcff */
[----:B------:R-:W-:Y:S02]  /*3be0*/  ULOP3.LUT UR54, UR8, 0x10000, URZ, 0xfc, !UPT ;  /* 0x0001000008367892 */ /* 0x000fe4000f8efcff */
[----:B------:R-:W-:Y:S02]  /*3bf0*/  USHF.R.S32.HI UR59, URZ, 0x8, UR4 ;  /* 0x00000008ff3b7899 */ /* 0x000fe40008011404 */
[----:B------:R-:W-:-:S02]  /*3c00*/  ULOP3.LUT UR53, UR10, 0x10000, URZ, 0xfc, !UPT ;  /* 0x000100000a357892 */ /* 0x000fc4000f8efcff */
[----:B------:R-:W-:Y:S01]  /*3c10*/  UISETP.LT.AND UP0, UPT, UR59, 0x1, UPT ;  /* 0x000000013b00788c */ /* 0x000fe2000bf01270 */
[----:B------:R-:W-:Y:S01]  /*3c20*/  UMOV UR40, URZ ;  /* 0x000000ff00287c82 */ /* 0x000fe20008000000 */
[----:B-1----:R-:W-:Y:S02]  /*3c30*/  R2UR UR28, R0 ;  /* 0x00000000001c72ca */ /* 0x002fe400000e0000 */
[----:B------:R-:W-:Y:S01]  /*3c40*/  USEL UR61, UR59, 0x1, !UP0 ;  /* 0x000000013b3d7887 */ /* 0x000fe2000c000000 */
[----:B------:R-:W-:Y:S01]  /*3c50*/  UMOV UR38, URZ ;  /* 0x000000ff00267c82 */ /* 0x000fe20008000000 */
[----:B------:R-:W-:-:S09]  /*3c60*/  UMOV UR36, URZ ;  /* 0x000000ff00247c82 */ /* 0x000fd20008000000 */
[----:B------:R-:W-:Y:S02]  /*3c70*/  UIADD3 UR51, UPT, UPT, UR28, 0x108, URZ ;  /* 0x000001081c337890 */ /* 0x000fe4000fffe0ff */
[----:B------:R-:W-:Y:S02]  /*3c80*/  UIADD3 UR46, UPT, UPT, UR28, -0x7fffff00, URZ ;  /* 0x800001001c2e7890 */ /* 0x000fe4000fffe0ff */
[----:B------:R-:W-:Y:S02]  /*3c90*/  UIADD3 UR50, UPT, UPT, UR28, 0x100, URZ ;  /* 0x000001001c327890 */ /* 0x000fe4000fffe0ff */
[----:B------:R-:W-:Y:S02]  /*3ca0*/  UIADD3 UR48, UPT, UPT, UR28, 0x104, URZ ;  /* 0x000001041c307890 */ /* 0x000fe4000fffe0ff */
[----:B------:R-:W-:Y:S02]  /*3cb0*/  UIADD3 UR49, UPT, UPT, UR28, 0x10c, URZ ;  /* 0x0000010c1c317890 */ /* 0x000fe4000fffe0ff */
[----:B------:R-:W-:-:S02]  /*3cc0*/  UIADD3 UR47, UPT, UPT, UR28, -0x7ffffef8, URZ ;  /* 0x800001081c2f7890 */ /* 0x000fc4000fffe0ff */
[----:B------:R-:W-:Y:S02]  /*3cd0*/  UIADD3 UR44, UPT, UPT, UR28, -0x7ffffefc, URZ ;  /* 0x800001041c2c7890 */ /* 0x000fe4000fffe0ff */
[----:B------:R-:W-:Y:S02]  /*3ce0*/  UIADD3 UR45, UPT, UPT, UR28, -0x7ffffef4, URZ ;  /* 0x8000010c1c2d7890 */ /* 0x000fe4000fffe0ff */
[----:B------:R-:W-:Y:S02]  /*3cf0*/  USHF.R.U32.HI UR6, URZ, 0x1a, UR51 ;  /* 0x0000001aff067899 */ /* 0x000fe40008011633 */
[----:B------:R-:W-:Y:S02]  /*3d00*/  USHF.R.U32.HI UR5, URZ, 0x11, UR46 ;  /* 0x00000011ff057899 */ /* 0x000fe4000801162e */
[----:B------:R-:W-:Y:S02]  /*3d10*/  USHF.R.U32.HI UR7, URZ, 0x11, UR50 ;  /* 0x00000011ff077899 */ /* 0x000fe40008011632 */
[----:B------:R-:W-:-:S02]  /*3d20*/  USHF.R.U32.HI UR8, URZ, 0x11, UR48 ;  /* 0x00000011ff087899 */ /* 0x000fc40008011630 */
[----:B------:R-:W-:Y:S02]  /*3d30*/  USHF.R.U32.HI UR4, URZ, 0x1a, UR47 ;  /* 0x0000001aff047899 */ /* 0x000fe4000801162f */
[----:B------:R-:W-:Y:S02]  /*3d40*/  USHF.R.U32.HI UR9, URZ, 0x1a, UR49 ;  /* 0x0000001aff097899 */ /* 0x000fe40008011631 */
[----:B------:R-:W-:Y:S02]  /*3d50*/  USHF.R.U32.HI UR11, URZ, 0x11, UR44 ;  /* 0x00000011ff0b7899 */ /* 0x000fe4000801162c */
[----:B------:R-:W-:Y:S02]  /*3d60*/  USHF.R.U32.HI UR12, URZ, 0x1a, UR45 ;  /* 0x0000001aff0c7899 */ /* 0x000fe4000801162d */
[----:B------:R-:W-:Y:S02]  /*3d70*/  ULOP3.LUT UR42, UR6, 0x30, URZ, 0xc0, !UPT ;  /* 0x00000030062a7892 */ /* 0x000fe4000f8ec0ff */
[----:B------:R-:W-:-:S02]  /*3d80*/  ULOP3.LUT UR10, UR5, 0x6000, URZ, 0xc0, !UPT ;  /* 0x00006000050a7892 */ /* 0x000fc4000f8ec0ff */
[----:B------:R-:W-:Y:S02]  /*3d90*/  ULOP3.LUT UR13, UR7, 0x6000, URZ, 0xc0, !UPT ;  /* 0x00006000070d7892 */ /* 0x000fe4000f8ec0ff */
[----:B------:R-:W-:Y:S02]  /*3da0*/  ULOP3.LUT UR5, UR8, 0x6000, URZ, 0xc0, !UPT ;  /* 0x0000600008057892 */ /* 0x000fe4000f8ec0ff */
[----:B------:R-:W-:Y:S02]  /*3db0*/  ULOP3.LUT UR4, UR4, 0x30, URZ, 0xc0, !UPT ;  /* 0x0000003004047892 */ /* 0x000fe4000f8ec0ff */
[----:B------:R-:W-:Y:S02]  /*3dc0*/  ULOP3.LUT UR8, UR9, 0x30, URZ, 0xc0, !UPT ;  /* 0x0000003009087892 */ /* 0x000fe4000f8ec0ff */
        /* <DEDUP_REMOVED lines=10> */
[----:B------:R-:W-:Y:S02]  /*3e70*/  UPRMT UR43, UR42, 0x5410, UR13 ;  /* 0x000054102a2b7896 */ /* 0x000fe4000800000d */
[----:B------:R-:W-:Y:S02]  /*3e80*/  UPRMT UR41, UR4, 0x5410, UR10 ;  /* 0x0000541004297896 */ /* 0x000fe4000800000a */
[----:B------:R-:W-:Y:S02]  /*3e90*/  UPRMT UR39, UR8, 0x5410, UR5 ;  /* 0x0000541008277896 */ /* 0x000fe40008000005 */
[----:B------:R-:W-:Y:S01]  /*3ea0*/  UPRMT UR37, UR6, 0x5410, UR7 ;  /* 0x0000541006257896 */ /* 0x000fe20008000007 */
[----:B------:R-:W-:-:S11]  /*3eb0*/  UMOV UR42, URZ ;  /* 0x000000ff002a7c82 */ /* 0x000fd60008000000 */
.L_x_81:
[C---:B------:R-:W-:Y:S02]  /*3ec0*/  LEA R0, R8.reuse, UR34, 0x3 ;  /* 0x0000002208007c11 */ /* 0x040fe4000f8e18ff */
[----:B------:R-:W-:Y:S02]  /*3ed0*/  SHF.L.U32 R5, R3, 0x1f, RZ ;  /* 0x0000001f03057819 */ /* 0x000fe400000006ff */
[----:B------:R-:W-:Y:S02]  /*3ee0*/  LEA R4, R8, UR34, 0x4 ;  /* 0x0000002208047c11 */ /* 0x000fe4000f8e20ff */
[----:B------:R-:W1:Y:S02]  /*3ef0*/  SYNCS.PHASECHK.TRANS64.TRYWAIT P0, [R0+URZ+0xc0], R5 ;  /* 0x0000c005000075a7 */ /* 0x000e6400080011ff */
[----:B-1-3--:R-:W-:Y:S05]  /*3f00*/  @!P0 BRA `(.L_x_74) ;  /* 0x0000006800188947 */ /* 0x00afea0003800000 */
.L_x_178:
[----:B-1----:R-:W1:Y:S01]  /*3f10*/  LDS.128 R4, [R4+0x130] ;  /* 0x0001300004047984 */ /* 0x002e620000000c00 */
[----:B------:R-:W-:Y:S02]  /*3f20*/  VIADD R0, R0, 0xd0 ;  /* 0x000000d000007836 */ /* 0x000fe40000000000 */
[----:B------:R-:W-:Y:S01]  /*3f30*/  VIADD R8, R8, 0x1 ;  /* 0x0000000108087836 */ /* 0x000fe20000000000 */
[----:B------:R-:W-:Y:S01]  /*3f40*/  @!PT LDS RZ, [RZ] ;  /* 0x00000000fffff984 */ /* 0x000fe20000000800 */
[----:B------:R-:W-:Y:S01]  /*3f50*/  @!PT LDS RZ, [RZ] ;  /* 0x00000000fffff984 */ /* 0x000fe20000000800 */
[----:B------:R-:W-:Y:S01]  /*3f60*/  @!PT LDS RZ, [RZ] ;  /* 0x00000000fffff984 */ /* 0x000fe20000000800 */
[----:B------:R-:W-:Y:S01]  /*3f70*/  @!PT LDS RZ, [RZ] ;  /* 0x00000000fffff984 */ /* 0x000fe20000000800 */
[----:B------:R2:W-:Y:S06]  /*3f80*/  MEMBAR.ALL.CTA ;  /* 0x0000000000007992 */ /* 0x0005ec0000008000 */
[----:B--2---:R-:W2:Y:S01]  /*3f90*/  FENCE.VIEW.ASYNC.S ;  /* 0x00000000000073c6 */ /* 0x004ea20000000000 */
[----:B------:R-:W-:-:S04]  /*3fa0*/  PRMT R0, RZ, 0x654, R0 ;  /* 0x00000654ff007816 */ /* 0x000fc80000000000 */
[----:B--2---:R2:W-:Y:S01]  /*3fb0*/  SYNCS.ARRIVE.TRANS64.RED.A1T0 RZ, [R0+URZ], RZ ;  /* 0x000000ff00ff79a7 */ /* 0x0045e200081004ff */
[----:B-1----:R-:W-:Y:S01]  /*3fc0*/  LOP3.LUT P1, RZ, R6, 0x1, RZ, 0xc0, !PT ;  /* 0x0000000106ff7812 */ /* 0x002fe2000782c0ff */
[----:B--2---:R-:W-:-:S12]  /*3fd0*/  BRA.U UP2, `(.L_x_75) ;  /* 0x00000005023c7547 */ /* 0x004fd8000b800000 */
[----:B------:R-:W1:Y:S01]  /*3fe0*/  LDCU UR4, c[0x0][0x38c] ;  /* 0x00007180ff0477ac */ /* 0x000e620008000800 */
[----:B------:R-:W-:Y:S02]  /*3ff0*/  PLOP3.LUT P2, PT, PT, PT, PT, 0x80, 0x8 ;  /* 0x000000000008781c */ /* 0x000fe40003f4f070 */
[----:B------:R-:W-:Y:S01]  /*4000*/  SHF.L.U32 R5, R9, 0x1f, RZ ;  /* 0x0000001f09057819 */ /* 0x000fe200000006ff */
[----:B------:R-:W-:Y:S02]  /*4010*/  ULEA UR58, UR57, UR34, 0x3 ;  /* 0x00000022393a7291 */ /* 0x000fe4000f8e18ff */
[----:B------:R-:W-:Y:S02]  /*4020*/  ULEA UR29, UR57, UR28, 0x7 ;  /* 0x0000001c391d7291 */ /* 0x000fe4000f8e38ff */
[----:B-1----:R-:W-:-:S06]  /*4030*/  UISETP.GE.AND UP0, UPT, UR4, 0x1, UPT ;  /* 0x000000010400788c */ /* 0x002fcc000bf06270 */
[----:B------:R-:W-:-:S05]  /*4040*/  PLOP3.LUT P0, PT, PT, PT, UP0, 0x80, 0x8 ;  /* 0x000000000008781c */ /* 0x000fca0003f0f008 */
[----:B------:R-:W-:-:S08]  /*4050*/  @UP0 ULEA UR4, UR31, UR34, 0x3 ;  /* 0x000000221f040291 */ /* 0x000fd0000f8e18ff */
[----:B------:R-:W-:-:S04]  /*4060*/  @P0 SHF.L.U32 R0, R2, 0x1f, RZ ;  /* 0x0000001f02000819 */ /* 0x000fc800000006ff */
[----:B------:R1:W2:Y:S01]  /*4070*/  @P0 SYNCS.PHASECHK.TRANS64.TRYWAIT P2, [UR4], R0 ;  /* 0x00000000ff0005a7 */ /* 0x0002a20008041104 */
[----:B------:R-:W3:Y:S02]  /*4080*/  SYNCS.PHASECHK.TRANS64.TRYWAIT P0, [UR58+0xf0], R5 ;  /* 0x0000f005ff0075a7 */ /* 0x000ee4000800113a */
[----:B-123--:R-:W-:Y:S05]  /*4090*/  @!P0 BRA `(.L_x_76) ;  /* 0x0000006400c88947 */ /* 0x00efea0003800000 */
.L_x_180:
[----:B------:R-:W-:Y:S01]  /*40a0*/  UMOV UR35, UR30 ;  /* 0x0000001e00237c82 */ /* 0x000fe20008000000 */
[----:B------:R-:W-:Y:S05]  /*40b0*/  BRA.U !UP0, `(.L_x_77) ;  /* 0x0000000108f47547 */ /* 0x000fea000b800000 */
[----:B------:R-:W-:Y:S01]  /*40c0*/  UIADD3 UR35, UPT, UPT, UR61, UR30, URZ ;  /* 0x0000001e3d237290 */ /* 0x000fe2000fffe0ff */
[----:B------:R-:W-:Y:S01]  /*40d0*/  UMOV UR11, URZ ;  /* 0x000000ff000b7c82 */ /* 0x000fe20008000000 */
[----:B------:R-:W-:Y:S01]  /*40e0*/  UMOV UR32, UR59 ;  /* 0x0000003b00207c82 */ /* 0x000fe20008000000 */
[----:B------:R-:W-:-:S09]  /*40f0*/  UMOV UR9, UR31 ;  /* 0x0000001f00097c82 */ /* 0x000fd20008000000 */
.L_x_80:
[----:B--2---:R-:W-:Y:S01]  /*4100*/  ULEA UR7, UR9, UR34, 0x3 ;  /* 0x0000002209077291 */ /* 0x004fe2000f8e18ff */
[----:B---3--:R-:W-:Y:S11]  /*4110*/  @P2 BRA `(.L_x_78) ;  /* 0x00000000000c2947 */ /* 0x008ff60003800000 */
[----:B-1----:R-:W-:Y:S04]  /*4120*/  SHF.L.U32 R5, R2, 0x1f, RZ ;  /* 0x0000001f02057819 */ /* 0x002fe800000006ff */
[----:B------:R-:W1:Y:S02]  /*4130*/  SYNCS.PHASECHK.TRANS64.TRYWAIT P0, [UR7], R5 ;  /* 0x00000005ff0075a7 */ /* 0x000e640008001107 */
[----:B-1----:R-:W-:Y:S05]  /*4140*/  @!P0 BRA `(.L_x_79) ;  /* 0x0000006400b48947 */ /* 0x002fea0003800000 */
.L_x_78:
[----:B------:R-:W-:Y:S01]  /*4150*/  UISETP.NE.AND UP0, UPT, UR32, 0x1, UPT ;  /* 0x000000012000788c */ /* 0x000fe2000bf05270 */
[----:B------:R-:W-:Y:S01]  /*4160*/  PLOP3.LUT P2, PT, PT, PT, PT, 0x80, 0x8 ;  /* 0x000000000008781c */ /* 0x000fe20003f4f070 */
[----:B------:R-:W-:Y:S02]  /*4170*/  UIADD3 UR4, UPT, UPT, UR9, 0x1, URZ ;  /* 0x0000000109047890 */ /* 0x000fe4000fffe0ff */
[----:B------:R-:W-:Y:S02]  /*4180*/  ULEA UR10, UR9, UR55, 0x6 ;  /* 0x00000037090a7291 */ /* 0x000fe4000f8e30ff */
[----:B------:R-:W-:Y:S01]  /*4190*/  UISETP.NE.AND UP1, UPT, UR4, 0x7, UPT ;  /* 0x000000070400788c */ /* 0x000fe2000bf25270 */
[----:B------:R-:W-:Y:S01]  /*41a0*/  PLOP3.LUT P0, PT, PT, PT, UP0, 0x80, 0x8 ;  /* 0x000000000008781c */ /* 0x000fe20003f0f008 */
[----:B------:R-:W-:Y:S02]  /*41b0*/  ULEA UR8, UR9, UR56, 0x6 ;  /* 0x0000003809087291 */ /* 0x000fe4000f8e30ff */
[----:B------:R-:W-:Y:S02]  /*41c0*/  USEL UR5, URZ, 0x1, UP1 ;  /* 0x00000001ff057887 */ /* 0x000fe40008800000 */
[----:B------:R-:W-:Y:S02]  /*41d0*/  USEL UR31, UR4, URZ, UP1 ;  /* 0x000000ff041f7287 */ /* 0x000fe40008800000 */
[----:B------:R-:W-:Y:S02]  /*41e0*/  ULEA UR6, UR9, UR54, 0x9 ;  /* 0x0000003609067291 */ /* 0x000fe4000f8e48ff */
[----:B------:R-:W-:Y:S01]  /*41f0*/  @UP0 ULEA UR4, UR31, UR34, 0x3 ;  /* 0x000000221f040291 */ /* 0x000fe2000f8e18ff */
[----:B------:R-:W-:Y:S01]  /*4200*/  LOP3.LUT R2, R2, UR5, RZ, 0x3c, !PT ;  /* 0x0000000502027c12 */ /* 0x000fe2000f8e3cff */
[----:B------:R-:W-:Y:S02]  /*4210*/  UIADD3 UR26, UPT, UPT, UR10, 0x20, URZ ;  /* 0x000000200a1a7890 */ /* 0x000fe4000fffe0ff */
[----:B------:R-:W-:Y:S01]  /*4220*/  UISETP.NE.U32.AND UP0, UPT, UR11, URZ, UPT ;  /* 0x000000ff0b00728c */ /* 0x000fe2000bf05070 */
[----:B-1----:R-:W-:Y:S01]  /*4230*/  @P0 SHF.L.U32 R0, R2, 0x1f, RZ ;  /* 0x0000001f02000819 */ /* 0x002fe200000006ff */
[----:B------:R-:W-:Y:S02]  /*4240*/  UIADD3 UR24, UPT, UPT, UR8, 0x20, URZ ;  /* 0x0000002008187890 */ /* 0x000fe4000fffe0ff */
[----:B------:R-:W-:Y:S01]  /*4250*/  UIADD3 UR22, UPT, UPT, UR6, 0x2, URZ ;  /* 0x0000000206167890 */ /* 0x000fe2000fffe0ff */
[----:B------:R2:W3:Y:S01]  /*4260*/  @P0 SYNCS.PHASECHK.TRANS64.TRYWAIT P2, [UR4], R0 ;  /* 0x00000000ff0005a7 */ /* 0x0004e20008041104 */
[----:B------:R-:W-:Y:S02]  /*4270*/  ULEA UR4, UR9, UR53, 0xa ;  /* 0x0000003509047291 */ /* 0x000fe4000f8e50ff */
[----:B------:R-:W-:Y:S02]  /*4280*/  UIADD3 UR18, UPT, UPT, UR6, 0x4, URZ ;  /* 0x0000000406127890 */ /* 0x000fe4000fffe0ff */
[----:B------:R-:W-:Y:S02]  /*4290*/  UIADD3 UR20, UPT, UPT, UR4, 0x2, URZ ;  /* 0x0000000204147890 */ /* 0x000fe4000fffe0ff */
[----:B------:R-:W-:Y:S02]  /*42a0*/  UIADD3 UR16, UPT, UPT, UR4, 0x4, URZ ;  /* 0x0000000404107890 */ /* 0x000fe4000fffe0ff */
[----:B------:R-:W-:Y:S02]  /*42b0*/  UIADD3 UR14, UPT, UPT, UR6, 0x6, URZ ;  /* 0x00000006060e7890 */ /* 0x000fe4000fffe0ff */
[----:B------:R-:W-:Y:S02]  /*42c0*/  UIADD3 UR12, UPT, UPT, UR4, 0x6, URZ ;  /* 0x00000006040c7890 */ /* 0x000fe4000fffe0ff */
[----:B------:R-:W-:Y:S02]  /*42d0*/  UIADD3 UR33, UPT, UPT, UR7, 0x38, URZ ;  /* 0x0000003807217890 */ /* 0x000fe4000fffe0ff */
[----:B------:R-:W-:Y:S02]  /*42e0*/  UIADD3 UR30, UPT, UPT, UR30, 0x1, URZ ;  /* 0x000000011e1e7890 */ /* 0x000fe4000fffe0ff */
[----:B------:R-:W-:Y:S01]  /*42f0*/  UIADD3 UR32, UPT, UPT, UR32, -0x1, URZ ;  /* 0xffffffff20207890 */ /* 0x000fe2000fffe0ff */
[----:B------:R-:W-:Y:S01]  /*4300*/  UMOV UR11, 0x4008 ;  /* 0x00004008000b7882 */ /* 0x000fe20000000000 */
[----:B------:R-:W-:Y:S01]  /*4310*/  UMOV UR27, 0x4008 ;  /* 0x00004008001b7882 */ /* 0x000fe20000000000 */
[----:B------:R1:W-:Y:S01]  /*4320*/  UTCCP.T.S.2CTA.4x32dp128bit tmem[UR28+0x100], gdesc[UR10] ;  /* 0x0001000a1c0079e7 */ /* 0x0003e20009300000 */
[----:B------:R-:W-:Y:S01]  /*4330*/  UTCCP.T.S.2CTA.4x32dp128bit tmem[UR28+0x104], gdesc[UR26] ;  /* 0x0001041a1c0079e7 */ /* 0x000fe20009300000 */
[----:B------:R-:W-:Y:S01]  /*4340*/  UMOV UR9, 0x4008 ;  /* 0x0000400800097882 */ /* 0x000fe20000000000 */
[----:B------:R-:W-:Y:S01]  /*4350*/  UMOV UR25, 0x4008 ;  /* 0x0000400800197882 */ /* 0x000fe20000000000 */
[----:B------:R4:W-:Y:S01]  /*4360*/  UTCCP.T.S.2CTA.4x32dp128bit tmem[UR28+0x108], gdesc[UR8] ;  /* 0x000108081c0079e7 */ /* 0x0009e20009300000 */
[----:B------:R2:W-:Y:S01]  /*4370*/  UTCCP.T.S.2CTA.4x32dp128bit tmem[UR28+0x10c], gdesc[UR24] ;  /* 0x00010c181c0079e7 */ /* 0x0005e20009300000 */
[----:B------:R-:W-:Y:S01]  /*4380*/  UMOV UR7, 0x40004040 ;  /* 0x4000404000077882 */ /* 0x000fe20000000000 */
[----:B------:R-:W-:Y:S01]  /*4390*/  UMOV UR5, 0x40004040 ;  /* 0x4000404000057882 */ /* 0x000fe20000000000 */
[----:B------:R-:W-:Y:S01]  /*43a0*/  UMOV UR23, 0x40004040 ;  /* 0x4000404000177882 */ /* 0x000fe20000000000 */
[----:B------:R2:W-:Y:S01]  /*43b0*/  UTCOMMA.2CTA gdesc[UR4], gdesc[UR6], tmem[UR29], tmem[UR42], idesc[UR43], tmem[UR50], UP0 ;  /* 0xc0322a06040075ea */ /* 0x0005e2000820001d */
[----:B------:R-:W-:Y:S01]  /*43c0*/  UISETP.NE.AND UP0, UPT, UR30, UR35, UPT ;  /* 0x000000231e00728c */ /* 0x000fe2000bf05270 */
[----:B------:R-:W-:Y:S01]  /*43d0*/  UMOV UR21, 0x40004040 ;  /* 0x4000404000157882 */ /* 0x000fe20000000000 */
[----:B------:R-:W-:Y:S01]  /*43e0*/  UMOV UR19, 0x40004040 ;  /* 0x4000404000137882 */ /* 0x000fe20000000000 */
[----:B------:R2:W-:Y:S01]  /*43f0*/  UTCOMMA.2CTA gdesc[UR20], gdesc[UR22], tmem[UR29], tmem[UR40], idesc[UR41], tmem[UR46], UPT ;  /* 0xc02e2816140075ea */ /* 0x0005e2000ba0001d */
[----:B------:R-:W-:Y:S01]  /*4400*/  UMOV UR17, 0x40004040 ;  /* 0x4000404000117882 */ /* 0x000fe20000000000 */
[----:B------:R-:W-:Y:S01]  /*4410*/  UMOV UR15, 0x40004040 ;  /* 0x40004040000f7882 */ /* 0x000fe20000000000 */
[----:B------:R2:W-:Y:S01]  /*4420*/  UTCOMMA.2CTA gdesc[UR16], gdesc[UR18], tmem[UR29], tmem[UR38], idesc[UR39], tmem[UR48], UPT ;  /* 0xc0302612100075ea */ /* 0x0005e2000ba0001d */
[----:B------:R-:W-:Y:S02]  /*4430*/  UMOV UR13, 0x40004040 ;  /* 0x40004040000d7882 */ /* 0x000fe40000000000 */
[----:B------:R2:W-:Y:S01]  /*4440*/  UTCOMMA.2CTA gdesc[UR12], gdesc[UR14], tmem[UR29], tmem[UR36], idesc[UR37], tmem[UR44], UPT ;  /* 0xc02c240e0c0075ea */ /* 0x0005e2000ba0001d */
[----:B------:R2:W-:Y:S01]  /*4450*/  UTCBAR.2CTA.MULTICAST [UR33], URZ, UR52 ;  /* 0x000000ff210073e9 */ /* 0x0005e20008200834 */
[----:B-1----:R-:W-:Y:S01]  /*4460*/  UMOV UR11, 0x1 ;  /* 0x00000001000b7882 */ /* 0x002fe20000000000 */
[----:B----4-:R-:W-:Y:S01]  /*4470*/  UMOV UR9, UR31 ;  /* 0x0000001f00097c82 */ /* 0x010fe20008000000 */
[----:B------:R-:W-:Y:S05]  /*4480*/  BRA.U UP0, `(.L_x_80) ;  /* 0xfffffffd001c7547 */ /* 0x000fea000b83ffff */
.L_x_77:
[----:B--2---:R-:W-:Y:S01]  /*4490*/  UIADD3 UR4, UPT, UPT, UR58, 0xe0, URZ ;  /* 0x000000e03a047890 */ /* 0x004fe2000fffe0ff */
[----:B------:R-:W-:-:S08]  /*44a0*/  UMOV UR30, UR35 ;  /* 0x00000023001e7c82 */ /* 0x000fd00008000000 */
[----:B------:R2:W-:Y:S01]  /*44b0*/  UTCBAR.2CTA.MULTICAST [UR4], URZ, UR60 ;  /* 0x000000ff040073e9 */ /* 0x0005e2000820083c */
[----:B------:R-:W-:Y:S02]  /*44c0*/  NOP ;  /* 0x0000000000007918 */ /* 0x000fe40000000000 */
.L_x_75:
[----:B--2---:R-:W-:Y:S01]  /*44d0*/  UIADD3 UR4, UPT, UPT, UR57, 0x1, URZ ;  /* 0x0000000139047890 */ /* 0x004fe2000fffe0ff */
[----:B------:R-:W-:-:S03]  /*44e0*/  ISETP.NE.AND P0, PT, R8, 0x2, PT ;  /* 0x000000020800780c */ /* 0x000fc60003f05270 */
[----:B------:R-:W-:Y:S01]  /*44f0*/  UISETP.NE.AND UP0, UPT, UR4, 0x2, UPT ;  /* 0x000000020400788c */ /* 0x000fe2000bf05270 */
[----:B-1----:R-:W-:Y:S02]  /*4500*/  SEL R0, RZ, 0x1, P0 ;  /* 0x00000001ff007807 */ /* 0x002fe40000000000 */
[----:B------:R-:W-:Y:S01]  /*4510*/  SEL R8, R8, RZ, P0 ;  /* 0x000000ff08087207 */ /* 0x000fe20000000000 */
[----:B------:R-:W-:Y:S01]  /*4520*/  USEL UR5, URZ, 0x1, UP0 ;  /* 0x00000001ff057887 */ /* 0x000fe20008000000 */
[----:B------:R-:W-:Y:S01]  /*4530*/  LOP3.LUT R3, R3, R0, RZ, 0x3c, !PT ;  /* 0x0000000003037212 */ /* 0x000fe200078e3cff */
[----:B------:R-:W-:-:S04]  /*4540*/  USEL UR57, UR4, URZ, UP0 ;  /* 0x000000ff04397287 */ /* 0x000fc80008000000 */
[----:B------:R-:W-:Y:S01]  /*4550*/  LOP3.LUT R9, R9, UR5, RZ, 0x3c, !PT ;  /* 0x0000000509097c12 */ /* 0x000fe2000f8e3cff */
[----:B------:R-:W-:Y:S07]  /*4560*/  @P1 BRA `(.L_x_81) ;  /* 0xfffffff800541947 */ /* 0x000fee000383ffff */
[----:B------:R-:W1:Y:S01]  /*4570*/  S2UR UR8, SR_CgaCtaId ;  /* 0x00000000000879c3 */ /* 0x000e620000008800 */
[----:B------:R-:W-:Y:S01]  /*4580*/  ELECT P0, URZ, PT ;  /* 0x0000000000ff782f */ /* 0x000fe20003800000 */
[----:B------:R-:W-:Y:S01]  /*4590*/  HFMA2 R0, -RZ, RZ, 0, 5.9604644775390625e-08 ;  /* 0x00000001ff007431 */ /* 0x000fe200000001ff */
[----:B------:R-:W-:-:S05]  /*45a0*/  UMOV UR4, 0x40 ;  /* 0x0000004000047882 */ /* 0x000fca0000000000 */
[----:B------:R-:W-:Y:S01]  /*45b0*/  UVIRTCOUNT.DEALLOC.SMPOOL 0x80 ;  /* 0x000000800000784c */ /* 0x000fe20000000000 */
[----:B------:R-:W-:Y:S02]  /*45c0*/  UISETP.NE.AND UP0, UPT, UR64, URZ, UPT ;  /* 0x000000ff4000728c */ /* 0x000fe4000bf05270 */
[----:B-1----:R-:W-:-:S09]  /*45d0*/  ULEA UR8, UR8, UR4, 0x18 ;  /* 0x0000000408087291 */ /* 0x002fd2000f8ec0ff */
[----:B------:R1:W-:Y:S01]  /*45e0*/  @P0 STS.U8 [UR8+0x1c], R0 ;  /* 0x00001c00ff000988 */ /* 0x0003e20008000008 */
[----:B------:R-:W-:Y:S05]  /*45f0*/  BRA.U UP0, `(.L_x_82) ;  /* 0x0000000100587547 */ /* 0x000fea000b800000 */
[----:B------:R-:W-:Y:S01]  /*4600*/  UIADD3 UR5, UPT, UPT, UR34, 0xf0, URZ ;  /* 0x000000f022057890 */ /* 0x000fe2000fffe0ff */
[----:B------:R-:W-:-:S03]  /*4610*/  SHF.L.U32 R3, R9, 0x1f, RZ ;  /* 0x0000001f09037819 */ /* 0x000fc600000006ff */
[----:B------:R-:W-:-:S09]  /*4620*/  ULEA UR4, UR57, UR5, 0x3 ;  /* 0x0000000539047291 */ /* 0x000fd2000f8e18ff */
[----:B------:R-:W2:Y:S02]  /*4630*/  SYNCS.PHASECHK.TRANS64.TRYWAIT P0, [UR4], R3 ;  /* 0x00000003ff0075a7 */ /* 0x000ea40008001104 */
[----:B--2---:R-:W-:Y:S05]  /*4640*/  @!P0 BRA `(.L_x_83) ;  /* 0x00000060008c8947 */ /* 0x004fea0003800000 */
.L_x_183:
[----:B------:R-:W-:-:S04]  /*4650*/  UIADD3 UR4, UPT, UPT, UR57, 0x1, URZ ;  /* 0x0000000139047890 */ /* 0x000fc8000fffe0ff */
[----:B------:R-:W-:-:S04]  /*4660*/  UISETP.NE.AND UP1, UPT, UR4, 0x2, UPT ;  /* 0x000000020400788c */ /* 0x000fc8000bf25270 */
[----:B------:R-:W-:Y:S02]  /*4670*/  USEL UR6, URZ, 0x1, UP1 ;  /* 0x00000001ff067887 */ /* 0x000fe40008800000 */
[----:B------:R-:W-:-:S04]  /*4680*/  USEL UR4, UR4, URZ, UP1 ;  /* 0x000000ff04047287 */ /* 0x000fc80008800000 */
[----:B------:R-:W-:Y:S01]  /*4690*/  ULEA UR4, UR4, UR5, 0x3 ;  /* 0x0000000504047291 */ /* 0x000fe2000f8e18ff */
[----:B-1----:R-:W-:-:S04]  /*46a0*/  LOP3.LUT R3, R9, UR6, RZ, 0x3c, !PT ;  /* 0x0000000609037c12 */ /* 0x002fc8000f8e3cff */
[----:B------:R-:W-:Y:S01]  /*46b0*/  SHF.L.U32 R3, R3, 0x1f, RZ ;  /* 0x0000001f03037819 */ /* 0x000fe200000006ff */
[----:B------:R-:W-:-:S04]  /*46c0*/  IMAD.U32 R0, RZ, RZ, UR4 ;  /* 0x00000004ff007e24 */ /* 0x000fc8000f8e00ff */
[----:B------:R1:W2:Y:S03]  /*46d0*/  SYNCS.PHASECHK.TRANS64.TRYWAIT P0, [R0+URZ], R3 ;  /* 0x00000003000075a7 */ /* 0x0002a600080011ff */
[----:B--2---:R-:W-:Y:S05]  /*46e0*/  @!P0 NANOSLEEP.SYNCS 0x989680 ;  /* 0x009896800000895d */ /* 0x004fea0003900000 */
[----:B------:R-:W2:Y:S02]  /*46f0*/  @!P0 SYNCS.PHASECHK.TRANS64 P0, [R0+URZ], R3 ;  /* 0x00000003000085a7 */ /* 0x000ea400080010ff */
[----:B--2---:R-:W-:Y:S05]  /*4700*/  @P0 BRA `(.L_x_84) ;  /* 0x0000000000200947 */ /* 0x004fea0003800000 */
.L_x_85:
[----:B--2---:R2:W4:Y:S02]  /*4710*/  SYNCS.PHASECHK.TRANS64.TRYWAIT P0, [R0+URZ], R3 ;  /* 0x00000003000075a7 */ /* 0x00452400080011ff */
[----:B----4-:R-:W-:Y:S05]  /*4720*/  @!P0 NANOSLEEP.SYNCS 0x989680 ;  /* 0x009896800000895d */ /* 0x010fea0003900000 */
[----:B------:R-:W4:Y:S02]  /*4730*/  @!P0 SYNCS.PHASECHK.TRANS64 P0, [R0+URZ], R3 ;  /* 0x00000003000085a7 */ /* 0x000f2400080010ff */
[----:B----4-:R-:W-:Y:S05]  /*4740*/  @!P0 BRA `(.L_x_85) ;  /* 0xfffffffc00f08947 */ /* 0x010fea000383ffff */
[----:B------:R-:W-:Y:S05]  /*4750*/  BRA `(.L_x_84) ;  /* 0x00000000000c7947 */ /* 0x000fea0003800000 */
.L_x_82:
[----:B------:R-:W-:-:S04]  /*4760*/  UIADD3 UR4, UPT, UPT, UR34, 0x120, URZ ;  /* 0x0000012022047890 */ /* 0x000fc8000fffe0ff */
[----:B------:R-:W-:-:S09]  /*4770*/  UPRMT UR4, UR62, 0x654, UR4 ;  /* 0x000006543e047896 */ /* 0x000fd20008000004 */
[----:B------:R-:W-:Y:S03]  /*4780*/  SYNCS.ARRIVE.TRANS64.RED.A1T0 RZ, [UR4], RZ ;  /* 0x000000ffffff79a7 */ /* 0x000fe60008100404 */
.L_x_84:
[----:B-12---:R-:W-:Y:S01]  /*4790*/  SHF.L.U32 R3, RZ, 0x1f, RZ ;  /* 0x0000001fff037819 */ /* 0x006fe200000006ff */
[----:B------:R-:W-:Y:S01]  /*47a0*/  UIADD3 UR4, UPT, UPT, UR34, 0x120, URZ ;  /* 0x0000012022047890 */ /* 0x000fe2000fffe0ff */
[----:B------:R-:W-:Y:S02]  /*47b0*/  PLOP3.LUT P0, PT, PT, PT, UP0, 0x80, 0x8 ;  /* 0x000000000008781c */ /* 0x000fe40003f0f008 */
[----:B------:R-:W1:Y:S02]  /*47c0*/  SYNCS.PHASECHK.TRANS64.TRYWAIT P1, [UR34+0x120], R3 ;  /* 0x00012003ff0075a7 */ /* 0x000e640008021122 */
[----:B-1----:R-:W-:Y:S09]  /*47d0*/  @!P1 BRA `(.L_x_86) ;  /* 0x0000006000409947 */ /* 0x002ff20003800000 */
.L_x_185:
[----:B------:R-:W-:Y:S01]  /*47e0*/  @!UP0 UPRMT UR4, UR62, 0x654, UR4 ;  /* 0x000006543e048896 */ /* 0x000fe20008000004 */
[----:B------:R-:W-:Y:S01]  /*47f0*/  UMOV UR5, 0xffff ;  /* 0x0000ffff00057882 */ /* 0x000fe20000000000 */
[----:B------:R-:W-:-:S07]  /*4800*/  UMOV UR6, 0x1 ;  /* 0x0000000100067882 */ /* 0x000fce0000000000 */
[----:B------:R-:W-:Y:S01]  /*4810*/  @!P0 SYNCS.ARRIVE.TRANS64.RED.A1T0 RZ, [UR4], RZ ;  /* 0x000000ffffff89a7 */ /* 0x000fe20008100404 */
[----:B------:R-:W-:Y:S01]  /*4820*/  NOP ;  /* 0x0000000000007918 */ /* 0x000fe20000000000 */
[----:B-1----:R-:W1:Y:S01]  /*4830*/  LDS R0, [UR8+0x14] ;  /* 0x00001408ff007984 */ /* 0x002e620008000800 */
[----:B------:R-:W-:-:S04]  /*4840*/  ULOP3.LUT UR4, UR28, 0xffff, URZ, 0xc0, !UPT ;  /* 0x0000ffff1c047892 */ /* 0x000fc8000f8ec0ff */
[----:B------:R-:W-:-:S04]  /*4850*/  USHF.R.U32.HI UR4, URZ, 0x5, UR4 ;  /* 0x00000005ff047899 */ /* 0x000fc80008011604 */
[----:B------:R-:W-:Y:S02]  /*4860*/  USHF.L.U32 UR5, UR5, UR4, URZ ;  /* 0x0000000405057299 */ /* 0x000fe400080006ff */
[----:B------:R-:W-:-:S04]  /*4870*/  USHF.L.U32 UR4, UR6, UR4, URZ ;  /* 0x0000000406047299 */ /* 0x000fc800080006ff */
[----:B-1----:R-:W-:-:S04]  /*4880*/  LOP3.LUT R0, R0, UR5, RZ, 0xc0, !PT ;  /* 0x0000000500007c12 */ /* 0x002fc8000f8ec0ff */
[----:B------:R-:W-:-:S13]  /*4890*/  ISETP.NE.AND P0, PT, R0, UR5, PT ;  /* 0x0000000500007c0c */ /* 0x000fda000bf05270 */
[----:B------:R-:W-:Y:S05]  /*48a0*/  @P0 BRA `(.L_x_87) ;  /* 0x0000000000580947 */ /* 0x000fea0003800000 */
[----:B------:R-:W1:Y:S02]  /*48b0*/  LDS R0, [UR8+0x18] ;  /* 0x00001808ff007984 */ /* 0x000e640008000800 */
[----:B-1----:R-:W-:-:S04]  /*48c0*/  LOP3.LUT R0, R0, UR4, RZ, 0xc0, !PT ;  /* 0x0000000400007c12 */ /* 0x002fc8000f8ec0ff */
[----:B------:R-:W-:-:S13]  /*48d0*/  ISETP.NE.AND P0, PT, R0, UR4, PT ;  /* 0x0000000400007c0c */ /* 0x000fda000bf05270 */
[----:B------:R-:W-:Y:S05]  /*48e0*/  @P0 BRA `(.L_x_88) ;  /* 0x00000000003c0947 */ /* 0x000fea0003800000 */
[----:B------:R-:W1:Y:S01]  /*48f0*/  S2R R2, SR_LANEID ;  /* 0x0000000000027919 */ /* 0x000e620000000000 */
[----:B------:R-:W-:Y:S01]  /*4900*/  ULOP3.LUT UR5, URZ, UR5, URZ, 0x33, !UPT ;  /* 0x00000005ff057292 */ /* 0x000fe2000f8e33ff */
[----:B------:R-:W-:Y:S01]  /*4910*/  LOP3.LUT R4, RZ, UR4, RZ, 0x33, !PT ;  /* 0x00000004ff047c12 */ /* 0x000fe2000f8e33ff */
[----:B------:R-:W-:Y:S02]  /*4920*/  VOTEU.ANY UR4, UPT, PT ;  /* 0x0000000000047886 */ /* 0x000fe400038e0100 */
[----:B------:R-:W-:Y:S01]  /*4930*/  UFLO.U32 UR4, UR4 ;  /* 0x00000004000472bd */ /* 0x000fe200080e0000 */
[----:B------:R-:W2:Y:S01]  /*4940*/  REDUX UR6, R4 ;  /* 0x00000000040673c4 */ /* 0x000ea20000000000 */
[----:B------:R-:W-:-:S06]  /*4950*/  IMAD.U32 R0, RZ, RZ, UR5 ;  /* 0x00000005ff007e24 */ /* 0x000fcc000f8e00ff */
[----:B------:R4:W-:Y:S01]  /*4960*/  UTCATOMSWS.AND URZ, UR5 ;  /* 0x0000000500ff79e3 */ /* 0x0009e20008000000 */
[----:B------:R-:W3:Y:S01]  /*4970*/  REDUX UR7, R0 ;  /* 0x00000000000773c4 */ /* 0x000ee20000000000 */
[----:B-1----:R-:W-:Y:S01]  /*4980*/  ISETP.EQ.U32.AND P0, PT, R2, UR4, PT ;  /* 0x0000000402007c0c */ /* 0x002fe2000bf02070 */
[----:B--2---:R-:W-:Y:S01]  /*4990*/  IMAD.U32 R2, RZ, RZ, UR6 ;  /* 0x00000006ff027e24 */ /* 0x004fe2000f8e00ff */
[----:B---3--:R-:W-:-:S11]  /*49a0*/  MOV R3, UR7 ;  /* 0x0000000700037c02 */ /* 0x008fd60008000f00 */
[----:B------:R4:W-:Y:S04]  /*49b0*/  @P0 ATOMS.AND RZ, [UR8+0x14], R3 ;  /* 0x00001403ffff098c */ /* 0x0009e8000a800008 */
[----:B------:R4:W-:Y:S01]  /*49c0*/  @P0 ATOMS.AND RZ, [UR8+0x18], R2 ;  /* 0x00001802ffff098c */ /* 0x0009e2000a800008 */
[----:B------:R-:W-:Y:S05]  /*49d0*/  BRA `(.L_x_89) ;  /* 0x0000000000147947 */ /* 0x000fea0003800000 */
.L_x_88:
[----:B------:R-:W-:Y:S02]  /*49e0*/  MOV R2, 0x4a00 ;  /* 0x00004a0000027802 */ /* 0x000fe40000000f00 */
[----:B---3-5:R-:W-:Y:S05]  /*49f0*/  CALL.REL.NOINC `($__internal_0_$__cuda_sm10x_tcgen05_guardrail_trap_col_being_dealloced_not_returned_by_alloc) ;  /* 0x0000006400207944 */ /* 0x028fea0003c00000 */
[----:B------:R-:W-:Y:S05]  /*4a00*/  BRA `(.L_x_89) ;  /* 0x0000000000087947 */ /* 0x000fea0003800000 */
.L_x_87:
[----:B------:R-:W-:Y:S02]  /*4a10*/  MOV R2, 0x4a30 ;  /* 0x00004a3000027802 */ /* 0x000fe40000000f00 */
[----:B---3-5:R-:W-:Y:S05]  /*4a20*/  CALL.REL.NOINC `($__internal_2_$__cuda_sm10x_tcgen05_guardrail_trap_unallocated_columns_being_dealloced) ;  /* 0x00000064002c7944 */ /* 0x028fea0003c00000 */
.L_x_89:
[----:B------:R-:W-:Y:S01]  /*4a30*/  NOP ;  /* 0x0000000000007918 */ /* 0x000fe20000000000 */
[----:B----4-:R-:W-:Y:S05]  /*4a40*/  EXIT ;  /* 0x000000000000794d */ /* 0x010fea0003800000 */
.L_x_62:
[----:B------:R-:W-:-:S09]  /*4a50*/  UISETP.NE.OR UP0, UPT, UR20, 0x3, !UP4 ;  /* 0x000000031400788c */ /* 0x000fd2000e705670 */
[----:B------:R-:W-:Y:S05]  /*4a60*/  BRA.U UP0, `(.L_x_90) ;  /* 0x00000011007c7547 */ /* 0x000fea000b800000 */
[----:B------:R-:W1:Y:S01]  /*4a70*/  LDCU.64 UR4, c[0x0][0xc88] ;  /* 0x00019100ff0477ac */ /* 0x000e620008000a00 */
[----:B------:R-:W2:Y:S01]  /*4a80*/  LDC.64 R12, c[0x0][0x348] ;  /* 0x0000d200ff0c7b82 */ /* 0x000ea20000000a00 */
[----:B------:R-:W-:Y:S02]  /*4a90*/  HFMA2 R9, -RZ, RZ, 0, 0 ;  /* 0x00000000ff097431 */ /* 0x000fe400000001ff */
[----:B------:R-:W-:Y:S01]  /*4aa0*/  IMAD.MOV.U32 R11, RZ, RZ, 0x1 ;  /* 0x00000001ff0b7424 */ /* 0x000fe200078e00ff */
[----:B------:R-:W3:Y:S01]  /*4ab0*/  LDCU UR38, c[0x0][0x370] ;  /* 0x00006e00ff2677ac */ /* 0x000ee20008000800 */
[----:B------:R-:W-:Y:S01]  /*4ac0*/  IMAD.MOV.U32 R10, RZ, RZ, RZ ;  /* 0x000000ffff0a7224 */ /* 0x000fe200078e00ff */
[----:B------:R-:W-:Y:S01]  /*4ad0*/  MOV R3, 0x2000 ;  /* 0x0000200000037802 */ /* 0x000fe20000000f00 */
[----:B------:R-:W3:Y:S01]  /*4ae0*/  LDCU.128 UR44, c[0x0][0xf10] ;  /* 0x0001e200ff2c77ac */ /* 0x000ee20008000c00 */
[----:B------:R-:W4:Y:S01]  /*4af0*/  LDCU UR37, c[0x0][0x374] ;  /* 0x00006e80ff2577ac */ /* 0x000f220008000800 */
[----:B------:R-:W4:Y:S01]  /*4b00*/  LDCU.64 UR30, c[0x0][0xc90] ;  /* 0x00019200ff1e77ac */ /* 0x000f220008000a00 */
[----:B------:R-:W4:Y:S01]  /*4b10*/  LDCU UR15, c[0x0][0xf0c] ;  /* 0x0001e180ff0f77ac */ /* 0x000f220008000800 */
[----:B-1----:R-:W-:Y:S01]  /*4b20*/  UISETP.NE.U32.AND UP0, UPT, UR4, URZ, UPT ;  /* 0x000000ff0400728c */ /* 0x002fe2000bf05070 */
[----:B------:R-:W1:Y:S01]  /*4b30*/  LDCU UR48, c[0x0][0xf20] ;  /* 0x0001e400ff3077ac */ /* 0x000e620008000800 */
[----:B------:R-:W1:Y:S01]  /*4b40*/  LDCU UR4, c[0x0][0xf30] ;  /* 0x0001e600ff0477ac */ /* 0x000e620008000800 */
[----:B------:R-:W-:Y:S01]  /*4b50*/  UMOV UR21, 0x400 ;  /* 0x0000040000157882 */ /* 0x000fe20000000000 */
[----:B---3--:R-:W-:-:S02]  /*4b60*/  UIMAD.WIDE.U32 UR6, UR38, UR44, URZ ;  /* 0x0000002c260672a5 */ /* 0x008fc4000f8e00ff */
[----:B----4-:R-:W-:Y:S02]  /*4b70*/  UIMAD.WIDE.U32 UR8, UR37, UR47, URZ ;  /* 0x0000002f250872a5 */ /* 0x010fe4000f8e00ff */
[----:B------:R-:W-:Y:S02]  /*4b80*/  ULEA UR21, UR52, UR21, 0x18 ;  /* 0x0000001534157291 */ /* 0x000fe4000f8ec0ff */
[----:B------:R-:W-:Y:S02]  /*4b90*/  UISETP.NE.U32.AND UP6, UPT, UR30, URZ, UPT ;  /* 0x000000ff1e00728c */ /* 0x000fe4000bfc5070 */
[----:B------:R-:W-:Y:S02]  /*4ba0*/  UIADD3 UR39, UPT, UPT, UR21, 0x88, URZ ;  /* 0x0000008815277890 */ /* 0x000fe4000fffe0ff */
[----:B------:R-:W-:Y:S02]  /*4bb0*/  UISETP.NE.AND.EX UP5, UPT, UR5, URZ, UPT, UP0 ;  /* 0x000000ff0500728c */ /* 0x000fe4000bfa5300 */
[----:B------:R-:W-:Y:S01]  /*4bc0*/  UISETP.NE.AND UP0, UPT, UR42, 0x1, UPT ;  /* 0x000000012a00788c */ /* 0x000fe2000bf05270 */
[----:B------:R-:W-:Y:S01]  /*4bd0*/  UMOV UR6, UR7 ;  /* 0x0000000700067c82 */ /* 0x000fe20008000000 */
[----:B------:R-:W-:Y:S01]  /*4be0*/  UMOV UR40, UR9 ;  /* 0x0000000900287c82 */ /* 0x000fe20008000000 */
[----:B------:R-:W-:-:S02]  /*4bf0*/  UISETP.NE.AND UP0, UPT, UR15, 0x1, UPT ;  /* 0x000000010f00788c */ /* 0x000fc4000bf05270 */
[----:B------:R-:W-:Y:S02]  /*4c00*/  UPLOP3.LUT UP4, UPT, UPT, UPT, UPT, 0x40, 0x4 ;  /* 0x000000000004789c */ /* 0x000fe40003f8e870 */
[----:B------:R-:W-:Y:S01]  /*4c10*/  UISETP.GE.AND UP2, UPT, UR42, 0x1, UPT ;  /* 0x000000012a00788c */ /* 0x000fe2000bf46270 */
[----:B------:R-:W3:Y:S01]  /*4c20*/  LDCU.64 UR22, c[0x0][0xf28] ;  /* 0x0001e500ff1677ac */ /* 0x000ee20008000a00 */
[----:B------:R-:W-:Y:S02]  /*4c30*/  UISETP.NE.AND.EX UP6, UPT, UR31, URZ, UPT, UP6 ;  /* 0x000000ff1f00728c */ /* 0x000fe4000bfc5360 */
[----:B------:R-:W-:Y:S02]  /*4c40*/  UIADD3 UR33, UPT, UPT, UR21, 0x70, URZ ;  /* 0x0000007015217890 */ /* 0x000fe4000fffe0ff */
[----:B------:R-:W-:Y:S02]  /*4c50*/  UIADD3 UR25, UPT, UPT, UR21, 0x78, URZ ;  /* 0x0000007815197890 */ /* 0x000fe4000fffe0ff */
[----:B------:R-:W-:-:S02]  /*4c60*/  UIADD3 UR17, UPT, UPT, UR21, 0x80, URZ ;  /* 0x0000008015117890 */ /* 0x000fc4000fffe0ff */
[----:B------:R-:W-:Y:S02]  /*4c70*/  UPRMT UR39, UR52, 0x654, UR39 ;  /* 0x0000065434277896 */ /* 0x000fe40008000027 */
[----:B------:R-:W-:Y:S02]  /*4c80*/  USHF.R.U32.HI UR41, URZ, UR45, UR6 ;  /* 0x0000002dff297299 */ /* 0x000fe40008011606 */
[----:B-1----:R-:W-:Y:S02]  /*4c90*/  USHF.R.U32.HI UR40, URZ, UR48, UR40 ;  /* 0x00000030ff287299 */ /* 0x002fe40008011628 */
[----:B------:R-:W-:Y:S02]  /*4ca0*/  UISETP.NE.AND UP0, UPT, UR46, 0x1, UPT ;  /* 0x000000012e00788c */ /* 0x000fe4000bf05270 */
[----:B--2---:R-:W-:-:S11]  /*4cb0*/  UISETP.NE.AND UP3, UPT, UR4, 0x1, UPT ;  /* 0x000000010400788c */ /* 0x004fd6000bf65270 */
.L_x_101:
[C---:B------:R-:W-:Y:S02]  /*4cc0*/  LEA R8, R10.reuse, UR21, 0x3 ;  /* 0x000000150a087c11 */ /* 0x040fe4000f8e18ff */
[----:B------:R-:W-:Y:S02]  /*4cd0*/  SHF.L.U32 R5, R9, 0x1f, RZ ;  /* 0x0000001f09057819 */ /* 0x000fe400000006ff */
[----:B------:R-:W-:Y:S02]  /*4ce0*/  LEA R6, R10, UR21, 0x4 ;  /* 0x000000150a067c11 */ /* 0x000fe4000f8e20ff */
[----:B------:R-:W1:Y:S02]  /*4cf0*/  SYNCS.PHASECHK.TRANS64.TRYWAIT P0, [R8+URZ+0xc0], R5 ;  /* 0x0000c005080075a7 */ /* 0x000e6400080011ff */
[----:B-12---:R-:W-:Y:S05]  /*4d00*/  @!P0 BRA `(.L_x_91) ;  /* 0x0000005c000c8947 */ /* 0x006fea0003800000 */
.L_x_186:
[----:B-1----:R-:W1:Y:S01]  /*4d10*/  LDS.128 R4, [R6+0x130] ;  /* 0x0001300006047984 */ /* 0x002e620000000c00 */
[----:B------:R-:W-:Y:S01]  /*4d20*/  UISETP.GE.AND UP0, UPT, UR42, 0x1, UPT ;  /* 0x000000012a00788c */ /* 0x000fe2000bf06270 */
[----:B------:R-:W-:Y:S01]  /*4d30*/  @!PT LDS RZ, [RZ] ;  /* 0x00000000fffff984 */ /* 0x000fe20000000800 */
[----:B------:R-:W-:Y:S01]  /*4d40*/  @!PT LDS RZ, [RZ] ;  /* 0x00000000fffff984 */ /* 0x000fe20000000800 */
[----:B------:R-:W-:Y:S01]  /*4d50*/  @!PT LDS RZ, [RZ] ;  /* 0x00000000fffff984 */ /* 0x000fe20000000800 */
[----:B------:R-:W-:Y:S01]  /*4d60*/  @!PT LDS RZ, [RZ] ;  /* 0x00000000fffff984 */ /* 0x000fe20000000800 */
[----:B------:R2:W-:Y:S06]  /*4d70*/  MEMBAR.ALL.CTA ;  /* 0x0000000000007992 */ /* 0x0005ec0000008000 */
[----:B--2---:R-:W2:Y:S01]  /*4d80*/  FENCE.VIEW.ASYNC.S ;  /* 0x00000000000073c6 */ /* 0x004ea20000000000 */
[----:B-1----:R-:W-:Y:S11]  /*4d90*/  LOP3.LUT P0, RZ, R6, 0x1, RZ, 0xc0, !PT ;  /* 0x0000000106ff7812 */ /* 0x002ff6000780c0ff */
[----:B------:R-:W-:Y:S02]  /*4da0*/  @!UPT UIADD3 URZ, UPT, UPT, URZ, URZ, URZ ;  /* 0x000000fffffff290 */ /* 0x000fe4000fffe0ff */
[----:B--2---:R-:W-:Y:S01]  /*4db0*/  VOTEU.ANY UP2, P0 ;  /* 0x0000000000ff7886 */ /* 0x004fe20000040100 */
[----:B------:R-:W-:Y:S11]  /*4dc0*/  PLOP3.LUT P0, PT, PT, PT, UP2, 0x80, 0x8 ;  /* 0x000000000008781c */ /* 0x000ff60003f0f028 */
[----:B------:R-:W-:Y:S02]  /*4dd0*/  @!UPT UIADD3 URZ, UPT, UPT, URZ, URZ, URZ ;  /* 0x000000fffffff290 */ /* 0x000fe4000fffe0ff */
[----:B------:R-:W-:Y:S02]  /*4de0*/  @P0 SHF.R.U32.HI R0, RZ, 0x10, R5 ;  /* 0x00000010ff000819 */ /* 0x000fe40000011605 */
[----:B------:R-:W-:Y:S02]  /*4df0*/  @P0 MOV R2, R4 ;  /* 0x0000000400020202 */ /* 0x000fe40000000f00 */
[----:B------:R-:W-:Y:S01]  /*4e00*/  @P0 R2UR UR4, R0 ;  /* 0x00000000000402ca */ /* 0x000fe200000e0000 */
[----:B------:R-:W-:Y:S01]  /*4e10*/  VIADD R0, R8, 0xd0 ;  /* 0x000000d008007836 */ /* 0x000fe20000000000 */
[----:B------:R-:W-:Y:S02]  /*4e20*/  @P0 LOP3.LUT R4, R5, 0xffff, RZ, 0xc0, !PT ;  /* 0x0000ffff05040812 */ /* 0x000fe400078ec0ff */
[----:B------:R-:W-:Y:S02]  /*4e30*/  @P0 R2UR UR6, R2 ;  /* 0x00000000020602ca */ /* 0x000fe400000e0000 */
[----:B------:R-:W-:Y:S02]  /*4e40*/  PRMT R0, RZ, 0x654, R0 ;  /* 0x00000654ff007816 */ /* 0x000fe40000000000 */
[----:B------:R-:W-:Y:S02]  /*4e50*/  @P0 R2UR UR5, R4 ;  /* 0x00000000040502ca */ /* 0x000fe400000e0000 */
[----:B------:R1:W-:Y:S03]  /*4e60*/  SYNCS.ARRIVE.TRANS64.RED.A1T0 RZ, [R0+URZ], RZ ;  /* 0x000000ff00ff79a7 */ /* 0x0003e600081004ff */
[----:B------:R-:W-:Y:S04]  /*4e70*/  @UP2 UMOV UR29, UR4 ;  /* 0x00000004001d2c82 */ /* 0x000fe80008000000 */
[----:B------:R-:W-:Y:S04]  /*4e80*/  @UP2 UMOV UR14, UR6 ;  /* 0x00000006000e2c82 */ /* 0x000fe80008000000 */
[----:B------:R-:W-:Y:S01]  /*4e90*/  @UP2 UMOV UR13, UR5 ;  /* 0x00000005000d2c82 */ /* 0x000fe20008000000 */
[----:B------:R-:W-:Y:S05]  /*4ea0*/  BRA.U !UP0, `(.L_x_92) ;  /* 0x0000000108c07547 */ /* 0x000fea000b800000 */
[----:B------:R-:W-:Y:S02]  /*4eb0*/  UIMAD.WIDE.U32 UR18, UR13, UR47, URZ ;  /* 0x0000002f0d1272a5 */ /* 0x000fe4000f8e00ff */
[----:B------:R-:W-:Y:S02]  /*4ec0*/  UP2UR UR20, UPR, URZ, 0x4 ;  /* 0x00000004ff147883 */ /* 0x000fe40008000000 */
[----:B------:R-:W-:Y:S02]  /*4ed0*/  UISETP.NE.AND UP2, UPT, UR46, 0x1, UPT ;  /* 0x000000012e00788c */ /* 0x000fe4000bf45270 */
[----:B------:R-:W-:Y:S02]  /*4ee0*/  UIMAD.WIDE.U32 UR26, UR14, UR44, URZ ;  /* 0x0000002c0e1a72a5 */ /* 0x000fe4000f8e00ff */
[----:B------:R-:W-:Y:S02]  /*4ef0*/  USEL UR4, UR37, UR40, !UP2 ;  /* 0x0000002825047287 */ /* 0x000fe4000d000000 */
[----:B------:R-:W-:Y:S02]  /*4f00*/  UISETP.NE.AND UP0, UPT, UR15, 0x1, UPT ;  /* 0x000000010f00788c */ /* 0x000fe4000bf05270 */
[----:B------:R-:W-:Y:S02]  /*4f10*/  UP2UR UR24, UPR, URZ, 0x2 ;  /* 0x00000002ff187883 */ /* 0x000fe40008000000 */
[----:B------:R-:W-:Y:S02]  /*4f20*/  UISETP.NE.AND UP1, UPT, UR42, 0x1, UPT ;  /* 0x000000012a00788c */ /* 0x000fe4000bf25270 */
[----:B---3--:R-:W-:Y:S02]  /*4f30*/  UIMAD.WIDE.U32 UR8, UR4, UR22, URZ ;  /* 0x00000016040872a5 */ /* 0x008fe4000f8e00ff */
[----:B------:R-:W-:Y:S01]  /*4f40*/  USEL UR7, UR38, UR41, !UP0 ;  /* 0x0000002926077287 */ /* 0x000fe2000c000000 */
[----:B------:R-:W-:Y:S02]  /*4f50*/  UMOV UR5, UR19 ;  /* 0x0000001300057c82 */ /* 0x000fe40008000000 */
[----:B------:R-:W-:Y:S02]  /*4f60*/  USHF.R.U32.HI UR6, URZ, UR48, UR5 ;  /* 0x00000030ff067299 */ /* 0x000fe40008011605 */
[----:B------:R-:W-:Y:S02]  /*4f70*/  UIMAD.WIDE.U32 UR10, UR7, UR22, URZ ;  /* 0x00000016070a72a5 */ /* 0x000fe4000f8e00ff */
[----:B------:R-:W-:Y:S02]  /*4f80*/  USEL UR6, UR13, UR6, !UP2 ;  /* 0x000000060d067287 */ /* 0x000fe4000d000000 */
[----:B------:R-:W-:Y:S01]  /*4f90*/  UISETP.NE.AND UP2, UPT, UR20, URZ, UPT ;  /* 0x000000ff1400728c */ /* 0x000fe2000bf45270 */
[----:B------:R-:W-:Y:S02]  /*4fa0*/  UMOV UR5, UR27 ;  /* 0x0000001b00057c82 */ /* 0x000fe40008000000 */
[----:B------:R-:W-:Y:S03]  /*4fb0*/  USHF.R.U32.HI UR16, URZ, UR45, UR5 ;  /* 0x0000002dff107299 */ /* 0x000fe60008011605 */
[----:B------:R-:W-:Y:S02]  /*4fc0*/  UMOV UR5, UR9 ;  /* 0x0000000900057c82 */ /* 0x000fe40008000000 */
[----:B------:R-:W-:Y:S03]  /*4fd0*/  @UP1 USHF.R.U32.HI UR4, URZ, UR23, UR5 ;  /* 0x00000017ff041299 */ /* 0x000fe60008011605 */
[----:B------:R-:W-:Y:S01]  /*4fe0*/  UMOV UR5, UR11 ;  /* 0x0000000b00057c82 */ /* 0x000fe20008000000 */
[----:B------:R-:W-:Y:S02]  /*4ff0*/  UIMAD UR4, UR42, UR4, URZ ;  /* 0x000000042a0472a4 */ /* 0x000fe4000f8e02ff */
[----:B------:R-:W-:Y:S02]  /*5000*/  @UP1 USHF.R.U32.HI UR7, URZ, UR23, UR5 ;  /* 0x00000017ff071299 */ /* 0x000fe40008011605 */
[----:B------:R-:W-:Y:S02]  /*5010*/  USEL UR5, UR14, UR16, !UP0 ;  /* 0x000000100e057287 */ /* 0x000fe4000c000000 */
[----:B------:R-:W-:Y:S02]  /*5020*/  UIMAD.WIDE.U32 UR10, UR6, UR22, URZ ;  /* 0x00000016060a72a5 */ /* 0x000fe4000f8e00ff */
[----:B------:R-:W-:Y:S02]  /*5030*/  UIMAD UR8, UR42, UR7, URZ ;  /* 0x000000072a0872a4 */ /* 0x000fe4000f8e02ff */
[----:B------:R-:W-:Y:S03]  /*5040*/  UISETP.GE.AND UP0, UPT, UR6, UR4, UPT ;  /* 0x000000040600728c */ /* 0x000fe6000bf06270 */
[----:B------:R-:W-:Y:S01]  /*5050*/  UMOV UR4, UR11 ;  /* 0x0000000b00047c82 */ /* 0x000fe20008000000 */
[----:B------:R-:W-:Y:S02]  /*5060*/  UISETP.GE.OR UP0, UPT, UR5, UR8, UP0 ;  /* 0x000000080500728c */ /* 0x000fe40008706670 */
[----:B------:R-:W-:Y:S02]  /*5070*/  USHF.R.U32.HI UR4, URZ, UR23, UR4 ;  /* 0x00000017ff047299 */ /* 0x000fe40008011604 */
[----:B------:R-:W-:Y:S02]  /*5080*/  UIMAD.WIDE.U32 UR8, UR5, UR22, URZ ;  /* 0x00000016050872a5 */ /* 0x000fe4000f8e00ff */
[----:B------:R-:W-:Y:S04]  /*5090*/  USEL UR10, UR6, UR4, !UP1 ;  /* 0x00000004060a7287 */ /* 0x000fe8000c800000 */
[----:B------:R-:W-:Y:S01]  /*50a0*/  UIADD3 UR11, UPT, UPT, -UR10, URZ, URZ ;  /* 0x000000ff0a0b7290 */ /* 0x000fe2000fffe1ff */
[----:B------:R-:W-:Y:S02]  /*50b0*/  @!UP0 UMOV UR4, UR9 ;  /* 0x0000000900048c82 */ /* 0x000fe40008000000 */
[----:B------:R-:W-:Y:S02]  /*50c0*/  @!UP0 USHF.R.U32.HI UR4, URZ, UR23, UR4 ;  /* 0x00000017ff048299 */ /* 0x000fe40008011604 */
[----:B------:R-:W-:Y:S02]  /*50d0*/  UIMAD UR8, UR42, UR11, UR6 ;  /* 0x0000000b2a0872a4 */ /* 0x000fe4000f8e0206 */
[----:B------:R-:W-:Y:S02]  /*50e0*/  @!UP0 USEL UR4, UR5, UR4, !UP1 ;  /* 0x0000000405048287 */ /* 0x000fe4000c800000 */
[----:B------:R-:W-:Y:S02]  /*50f0*/  UISETP.NE.AND UP1, UPT, UR24, URZ, UPT ;  /* 0x000000ff1800728c */ /* 0x000fe4000bf25270 */
[----:B------:R-:W-:Y:S02]  /*5100*/  @!UP0 UIMAD UR8, UR7, UR8, UR4 ;  /* 0x00000008070882a4 */ /* 0x000fe4000f8e0204 */
[----:B------:R-:W-:Y:S02]  /*5110*/  @!UP0 UIADD3 UR9, UPT, UPT, UR10, -UR4, URZ ;  /* 0x800000040a098290 */ /* 0x000fe4000fffe0ff */
[----:B------:R-:W-:Y:S02]  /*5120*/  UIADD3 UR4, UPT, UPT, -UR5, URZ, URZ ;  /* 0x000000ff05047290 */ /* 0x000fe4000fffe1ff */
[----:B------:R-:W-:Y:S02]  /*5130*/  UIADD3 UR7, UPT, UPT, -UR6, URZ, URZ ;  /* 0x000000ff06077290 */ /* 0x000fe4000fffe1ff */
[----:B------:R-:W-:Y:S02]  /*5140*/  @!UP0 UIMAD UR6, UR9, UR42, UR5 ;  /* 0x0000002a090682a4 */ /* 0x000fe4000f8e0205 */
[----:B------:R-:W-:Y:S02]  /*5150*/  UIMAD UR14, UR15, UR4, UR14 ;  /* 0x000000040f0e72a4 */ /* 0x000fe4000f8e020e */
[----:B------:R-:W-:Y:S01]  /*5160*/  UIMAD UR13, UR46, UR7, UR13 ;  /* 0x000000072e0d72a4 */ /* 0x000fe2000f8e020d */
[----:B------:R-:W-:Y:S02]  /*5170*/  @!UP0 UMOV UR5, UR8 ;  /* 0x0000000800058c82 */ /* 0x000fe40008000000 */
[----:B------:R-:W-:Y:S02]  /*5180*/  UIMAD UR14, UR5, UR15, UR14 ;  /* 0x0000000f050e72a4 */ /* 0x000fe4000f8e020e */
[----:B------:R-:W-:Y:S11]  /*5190*/  UIMAD UR13, UR6, UR46, UR13 ;  /* 0x0000002e060d72a4 */ /* 0x000ff6000f8e020d */
[----:B------:R-:W-:Y:S01]  /*51a0*/  @!UPT UIADD3 URZ, UPT, UPT, URZ, URZ, URZ ;  /* 0x000000fffffff290 */ /* 0x000fe2000fffe0ff */
.L_x_92:
[----:B------:R-:W2:Y:S01]  /*51b0*/  @!UP3 LDCU.128 UR8, c[0x0][0xf10] ;  /* 0x0001e200ff08b7ac */ /* 0x000ea20008000c00 */
[----:B------:R-:W-:Y:S02]  /*51c0*/  ISETP.NE.U32.AND P0, PT, RZ, UR30, PT ;  /* 0x0000001eff007c0c */ /* 0x000fe4000bf05070 */
[----:B------:R-:W-:Y:S02]  /*51d0*/  SHF.L.U32 R4, R11, 0x1f, RZ ;  /* 0x0000001f0b047819 */ /* 0x000fe400000006ff */
[----:B------:R-:W-:Y:S01]  /*51e0*/  ISETP.NE.AND.EX P0, PT, RZ, UR31, PT, P0 ;  /* 0x0000001fff007c0c */ /* 0x000fe2000bf05300 */
[----:B------:R-:W4:Y:S01]  /*51f0*/  @!UP3 LDCU UR5, c[0x0][0xf0c] ;  /* 0x0001e180ff05b7ac */ /* 0x000f220008000800 */
[----:B------:R-:W-:Y:S02]  /*5200*/  USHF.L.U32 UR35, UR28, 0x7, URZ ;  /* 0x000000071c237899 */ /* 0x000fe400080006ff */
[----:B------:R-:W-:Y:S02]  /*5210*/  USHF.L.U32 UR34, UR12, 0x7, URZ ;  /* 0x000000070c227899 */ /* 0x000fe400080006ff */
[----:B--2---:R-:W-:Y:S07]  /*5220*/  UIMAD.WIDE.U32 UR6, UR14, UR8, URZ ;  /* 0x000000080e0672a5 */ /* 0x004fee000f8e00ff */
[----:B------:R-:W-:Y:S01]  /*5230*/  @!UP3 UMOV UR4, UR7 ;  /* 0x000000070004bc82 */ /* 0x000fe20008000000 */
[----:B----4-:R-:W-:Y:S02]  /*5240*/  @!UP3 UISETP.NE.AND UP0, UPT, UR5, 0x1, UPT ;  /* 0x000000010500b88c */ /* 0x010fe4000bf05270 */
[----:B------:R-:W-:Y:S02]  /*5250*/  @!UP3 USHF.R.U32.HI UR4, URZ, UR9, UR4 ;  /* 0x00000009ff04b299 */ /* 0x000fe40008011604 */
[----:B------:R-:W-:Y:S02]  /*5260*/  UIMAD.WIDE.U32 UR6, UR13, UR11, URZ ;  /* 0x0000000b0d0672a5 */ /* 0x000fe4000f8e00ff */
[----:B------:R-:W-:Y:S02]  /*5270*/  @!UP3 USEL UR8, UR14, UR4, !UP0 ;  /* 0x000000040e08b287 */ /* 0x000fe4000c000000 */
[----:B------:R-:W-:Y:S03]  /*5280*/  @!UP3 UISETP.NE.AND UP0, UPT, UR10, 0x1, UPT ;  /* 0x000000010a00b88c */ /* 0x000fe6000bf05270 */
[----:B------:R-:W-:Y:S02]  /*5290*/  @!UP3 UMOV UR6, UR7 ;  /* 0x000000070006bc82 */ /* 0x000fe40008000000 */
[----:B------:R-:W2:Y:S02]  /*52a0*/  @!UP3 LDCU UR4, c[0x0][0xf20] ;  /* 0x0001e400ff04b7ac */ /* 0x000ea40008000800 */
[----:B--2---:R-:W-:Y:S04]  /*52b0*/  @!UP3 USHF.R.U32.HI UR6, URZ, UR4, UR6 ;  /* 0x00000004ff06b299 */ /* 0x004fe80008011606 */
[----:B------:R-:W-:Y:S04]  /*52c0*/  @!UP3 USEL UR6, UR13, UR6, !UP0 ;  /* 0x000000060d06b287 */ /* 0x000fe8000c000000 */
[----:B------:R-:W-:Y:S02]  /*52d0*/  @!UP3 UIADD3 UR4, UPT, UPT, -UR8, UR6, URZ ;  /* 0x000000060804b290 */ /* 0x000fe4000fffe1ff */
[----:B------:R-:W-:Y:S02]  /*52e0*/  @!UP3 UIADD3 UR6, UPT, UPT, UR8, -UR6, URZ ;  /* 0x800000060806b290 */ /* 0x000fe4000fffe0ff */
[----:B------:R-:W-:Y:S02]  /*52f0*/  @!UP3 UIMAD UR14, UR4, UR5, UR14 ;  /* 0x00000005040eb2a4 */ /* 0x000fe4000f8e020e */
[----:B------:R-:W-:Y:S01]  /*5300*/  @!UP3 UIMAD UR13, UR6, UR10, UR13 ;  /* 0x0000000a060db2a4 */ /* 0x000fe2000f8e020d */
[----:B------:R-:W-:Y:S11]  /*5310*/  BRA.U UP4, `(.L_x_93) ;  /* 0x0000000104107547 */ /* 0x000ff6000b800000 */
[----:B-1----:R-:W-:Y:S04]  /*5320*/  MOV R0, UR43 ;  /* 0x0000002b00007c02 */ /* 0x002fe80008000f00 */
[----:B------:R-:W-:Y:S04]  /*5330*/  SHF.L.U32 R5, R0, 0x1f, RZ ;  /* 0x0000001f00057819 */ /* 0x000fe800000006ff */
[----:B------:R-:W1:Y:S02]  /*5340*/  SYNCS.PHASECHK.TRANS64.TRYWAIT P1, [UR21+0xb8], R5 ;  /* 0x0000b805ff0075a7 */ /* 0x000e640008021115 */
[----:B-1----:R-:W-:Y:S05]  /*5350*/  @!P1 BRA `(.L_x_94) ;  /* 0x00000054008c9947 */ /* 0x002fea0003800000 */
.L_x_93:
[----:B------:R-:W-:Y:S05]  /*5360*/  BRA.U !UP6, `(.L_x_95) ;  /* 0x000000010e387547 */ /* 0x000fea000b800000 */
[----:B------:R-:W-:Y:S01]  /*5370*/  UPLOP3.LUT UP1, UPT, UPT, UPT, UP5, 0x80, 0x8 ;  /* 0x000000000008789c */ /* 0x000fe20003f2f050 */
[----:B-1----:R-:W-:Y:S01]  /*5380*/  HFMA2 R0, -RZ, RZ, 0, 5.9604644775390625e-08 ;  /* 0x00000001ff007431 */ /* 0x002fe200000001ff */
[----:B------:R-:W1:Y:S01]  /*5390*/  LDCU.64 UR8, c[0x0][0x358] ;  /* 0x00006b00ff0877ac */ /* 0x000e620008000a00 */
[----:B------:R-:W-:Y:S03]  /*53a0*/  IMAD.MOV.U32 R80, RZ, RZ, 0x1 ;  /* 0x00000001ff507424 */ /* 0x000fe600078e00ff */
[----:B------:R-:W-:Y:S05]  /*53b0*/  PLOP3.LUT P1, PT, PT, PT, UP1, 0x80, 0x8 ;  /* 0x000000000008781c */ /* 0x000fea0003f2f018 */
[----:B------:R-:W2:Y:S01]  /*53c0*/  @UP1 LDCU.64 UR4, c[0x0][0xc88] ;  /* 0x00019100ff0417ac */ /* 0x000ea20008000a00 */
[----:B------:R-:W-:Y:S07]  /*53d0*/  @UP1 UIMAD UR6, UR36, UR30, URZ ;  /* 0x0000001e240612a4 */ /* 0x000fee000f8e02ff */
[----:B------:R-:W-:Y:S01]  /*53e0*/  @!P1 PRMT R80, R0, 0x7610, R80 ;  /* 0x0000761000509816 */ /* 0x000fe20000000050 */
[----:B--2---:R-:W-:Y:S06]  /*53f0*/  @UP1 UIMAD.WIDE UR4, UR6, 0x4, UR4 ;  /* 0x00000004060418a5 */ /* 0x004fec000f8e0204 */
[----:B------:R-:W-:Y:S01]  /*5400*/  IMAD.U32 R6, RZ, RZ, UR4 ;  /* 0x00000004ff067e24 */ /* 0x000fe2000f8e00ff */
[----:B------:R-:W-:Y:S04]  /*5410*/  MOV R7, UR5 ;  /* 0x0000000500077c02 */ /* 0x000fe80008000f00 */
[----:B------:R-:W2:Y:S01]  /*5420*/  @!UP1 LDCU UR4, c[0x0][0xc80] ;  /* 0x00019000ff0497ac */ /* 0x000ea20008000800 */
[----:B-1---5:R4:W5:Y:S02]  /*5430*/  @P1 LDG.E R41, desc[UR8][R6.64] ;  /* 0x0000000806291981 */ /* 0x022964000c1e1900 */
[----:B--2-4-:R-:W-:Y:S07]  /*5440*/  @!P1 IMAD.U32 R41, RZ, RZ, UR4 ;  /* 0x00000004ff299e24 */ /* 0x014fee000f8e00ff */
.L_x_95:
[----:B-----5:R-:W-:Y:S01]  /*5450*/  @!P0 FSETP.EQ.AND P2, PT, R41, RZ, PT ;  /* 0x000000ff2900820b */ /* 0x020fe20003f42000 */
[----:B------:R-:W-:Y:S01]  /*5460*/  @!UPT UIADD3 URZ, UPT, UPT, URZ, URZ, URZ ;  /* 0x000000fffffff290 */ /* 0x000fe2000fffe0ff */
[----:B------:R-:W-:Y:S11]  /*5470*/  @!P0 BRA `(.L_x_96) ;  /* 0x0000000000148947 */ /* 0x000ff60003800000 */
[----:B------:R-:W-:Y:S02]  /*5480*/  LOP3.LUT P0, RZ, R80, 0xff, RZ, 0xc0, !PT ;  /* 0x000000ff50ff7812 */ /* 0x000fe4000780c0ff */
[----:B------:R-:W-:Y:S04]  /*5490*/  PLOP3.LUT P2, PT, PT, PT, UP1, 0x80, 0x8 ;  /* 0x000000000008781c */ /* 0x000fe80003f4f018 */
[----:B------:R-:W-:Y:S07]  /*54a0*/  PLOP3.LUT P2, PT, P2, PT, PT, 0x8, 0x80 ;  /* 0x000000000080781c */ /* 0x000fee000174e170 */
[----:B------:R-:W-:Y:S11]  /*54b0*/  @P0 FSETP.EQ.AND P2, PT, R41, RZ, PT ;  /* 0x000000ff2900020b */ /* 0x000ff60003f42000 */
[----:B------:R-:W-:Y:S02]  /*54c0*/  @!UPT UIADD3 URZ, UPT, UPT, URZ, URZ, URZ ;  /* 0x000000fffffff290 */ /* 0x000fe4000fffe0ff */
.L_x_96:
[----:B------:R-:W2:Y:S01]  /*54d0*/  SYNCS.PHASECHK.TRANS64.TRYWAIT P0, [UR21+0x90], R4 ;  /* 0x00009004ff0075a7 */ /* 0x000ea20008001115 */
[----:B------:R-:W-:Y:S04]  /*54e0*/  ELECT P1, URZ, PT ;  /* 0x0000000000ff782f */ /* 0x000fe80003820000 */
[----:B------:R-:W-:Y:S01]  /*54f0*/  PLOP3.LUT P1, PT, P2, P1, PT, 0xf2, 0x2f ;  /* 0x00000000002f781c */ /* 0x000fe20001723e72 */
[----:B------:R-:W-:Y:S01]  /*5500*/  @!UPT UIADD3 URZ, UPT, UPT, URZ, URZ, URZ ;  /* 0x000000fffffff290 */ /* 0x000fe2000fffe0ff */
[----:B--2---:R-:W-:Y:S11]  /*5510*/  @!P0 BRA `(.L_x_97) ;  /* 0x0000005400348947 */ /* 0x004ff60003800000 */
.L_x_189:
[----:B------:R-:W-:Y:S01]  /*5520*/  @!P1 IADD3 R2, P0, PT, R12, 0x980, RZ ;  /* 0x000009800c029810 */ /* 0x000fe20007f1e0ff */
[----:B------:R-:W-:Y:S01]  /*5530*/  VOTEU.ALL UP0, P1 ;  /* 0x0000000000ff7886 */ /* 0x000fe20000800000 */
[----:B------:R-:W-:Y:S01]  /*5540*/  UMOV UR6, 0x0 ;  /* 0x0000000000067882 */ /* 0x000fe20000000000 */
[----:B------:R-:W-:Y:S01]  /*5550*/  UMOV UR7, 0x10000000 ;  /* 0x1000000000077882 */ /* 0x000fe20000000000 */
[----:B------:R-:W-:Y:S01]  /*5560*/  @!P1 R2UR UR5, R2 ;  /* 0x00000000020592ca */ /* 0x000fe200000e0000 */
[----:B-1----:R-:W-:Y:S01]  /*5570*/  @!P1 IMAD.X R0, RZ, RZ, R13, P0 ;  /* 0x000000ffff009224 */ /* 0x002fe200000e060d */
[----:B------:R-:W-:Y:S01]  /*5580*/  @!UP0 UIADD3 UR32, UPT, UPT, UR21, 0x200, URZ ;  /* 0x0000020015208890 */ /* 0x000fe2000fffe0ff */
[----:B------:R-:W-:Y:S03]  /*5590*/  VOTEU.ALL UP0, P1 ;  /* 0x0000000000ff7886 */ /* 0x000fe60000800000 */
[----:B------:R-:W-:Y:S01]  /*55a0*/  @!P1 R2UR UR4, R0 ;  /* 0x00000000000492ca */ /* 0x000fe200000e0000 */
[----:B------:R-:W-:Y:S06]  /*55b0*/  @!P1 IMAD.MOV.U32 R0, RZ, RZ, 0x2000 ;  /* 0x00002000ff009424 */ /* 0x000fec00078e00ff */
[----:B------:R-:W-:Y:S06]  /*55c0*/  IMAD.U32 R6, RZ, RZ, UR5 ;  /* 0x00000005ff067e24 */ /* 0x000fec000f8e00ff */
[----:B------:R-:W-:Y:S01]  /*55d0*/  IMAD.U32 R7, RZ, RZ, UR4 ;  /* 0x00000004ff077e24 */ /* 0x000fe2000f8e00ff */
[----:B------:R-:W-:Y:S04]  /*55e0*/  @!P1 R2UR UR4, R6 ;  /* 0x00000000060492ca */ /* 0x000fe800000e0000 */
[----:B------:R-:W-:Y:S11]  /*55f0*/  @!P1 R2UR UR5, R7 ;  /* 0x00000000070592ca */ /* 0x000ff600000e0000 */
[----:B------:R-:W-:Y:S02]  /*5600*/  @!UPT UIADD3 URZ, UPT, UPT, URZ, URZ, URZ ;  /* 0x000000fffffff290 */ /* 0x000fe4000fffe0ff */
[----:B------:R1:W-:Y:S01]  /*5610*/  @!UP0 UTMALDG.3D [UR32], [UR4], desc[UR6] ;  /* 0x00000620040085b4 */ /* 0x0003e20008011000 */
[----:B------:R2:W-:Y:S01]  /*5620*/  @!P1 SYNCS.ARRIVE.TRANS64.RED.A0TR RZ, [UR21+0x70], R0 ;  /* 0x00007000ffff99a7 */ /* 0x0005e20008300415 */
[----:B-1----:R-:W-:Y:S09]  /*5630*/  UPRMT UR4, UR52, 0x654, UR33 ;  /* 0x0000065434047896 */ /* 0x002ff20008000021 */
[----:B------:R-:W-:Y:S01]  /*5640*/  SYNCS.ARRIVE.TRANS64.RED.A1T0 RZ, [UR4], RZ ;  /* 0x000000ffffff79a7 */ /* 0x000fe20008100404 */
[----:B------:R-:W1:Y:S02]  /*5650*/  SYNCS.PHASECHK.TRANS64.TRYWAIT P0, [UR21+0x98], R4 ;  /* 0x00009804ff0075a7 */ /* 0x000e640008001115 */
[----:B-12---:R-:W-:Y:S05]  /*5660*/  @!P0 BRA `(.L_x_98) ;  /* 0x0000005000f88947 */ /* 0x006fea0003800000 */
.L_x_191:
[----:B------:R-:W-:Y:S01]  /*5670*/  @!P1 IADD3 R2, P0, PT, R12, 0x980, RZ ;  /* 0x000009800c029810 */ /* 0x000fe20007f1e0ff */
[----:B------:R-:W-:Y:S01]  /*5680*/  VOTEU.ALL UP0, P1 ;  /* 0x0000000000ff7886 */ /* 0x000fe20000800000 */
[----:B------:R-:W-:Y:S01]  /*5690*/  UMOV UR6, 0x0 ;  /* 0x0000000000067882 */ /* 0x000fe20000000000 */
[----:B------:R-:W-:Y:S01]  /*56a0*/  UMOV UR7, 0x10000000 ;  /* 0x1000000000077882 */ /* 0x000fe20000000000 */
[----:B------:R-:W-:Y:S01]  /*56b0*/  @!P1 R2UR UR5, R2 ;  /* 0x00000000020592ca */ /* 0x000fe200000e0000 */
[----:B------:R-:W-:Y:S01]  /*56c0*/  @!P1 IMAD.X R0, RZ, RZ, R13, P0 ;  /* 0x000000ffff009224 */ /* 0x000fe200000e060d */
[----:B------:R-:W-:Y:S02]  /*56d0*/  @!UP0 UIADD3 UR26, UPT, UPT, UR34, 0x20, URZ ;  /* 0x00000020221a8890 */ /* 0x000fe4000fffe0ff */
[----:B------:R-:W-:Y:S02]  /*56e0*/  @!UP0 UIADD3 UR24, UPT, UPT, UR21, 0x2200, URZ ;  /* 0x0000220015188890 */ /* 0x000fe4000fffe0ff */
[----:B------:R-:W-:Y:S01]  /*56f0*/  @!P1 R2UR UR4, R0 ;  /* 0x00000000000492ca */ /* 0x000fe200000e0000 */
[----:B------:R-:W-:Y:S01]  /*5700*/  VOTEU.ALL UP0, P1 ;  /* 0x0000000000ff7886 */ /* 0x000fe20000800000 */
[----:B------:R-:W-:Y:S01]  /*5710*/  UMOV UR27, UR35 ;  /* 0x00000023001b7c82 */ /* 0x000fe20008000000 */
[----:B------:R-:W-:Y:S01]  /*5720*/  UMOV UR28, UR36 ;  /* 0x00000024001c7c82 */ /* 0x000fe20008000000 */
[----:B------:R-:W-:Y:S03]  /*5730*/  @!P1 IMAD.MOV.U32 R0, RZ, RZ, 0x2000 ;  /* 0x00002000ff009424 */ /* 0x000fe600078e00ff */
[----:B------:R-:W-:Y:S06]  /*5740*/  IMAD.U32 R6, RZ, RZ, UR5 ;  /* 0x00000005ff067e24 */ /* 0x000fec000f8e00ff */
[----:B------:R-:W-:Y:S01]  /*5750*/  IMAD.U32 R7, RZ, RZ, UR4 ;  /* 0x00000004ff077e24 */ /* 0x000fe2000f8e00ff */
[----:B------:R-:W-:Y:S04]  /*5760*/  @!P1 R2UR UR4, R6 ;  /* 0x00000000060492ca */ /* 0x000fe800000e0000 */
[----:B------:R-:W-:Y:S11]  /*5770*/  @!P1 R2UR UR5, R7 ;  /* 0x00000000070592ca */ /* 0x000ff600000e0000 */
[----:B------:R-:W-:Y:S02]  /*5780*/  @!UPT UIADD3 URZ, UPT, UPT, URZ, URZ, URZ ;  /* 0x000000fffffff290 */ /* 0x000fe4000fffe0ff */
[----:B------:R2:W-:Y:S01]  /*5790*/  @!UP0 UTMALDG.3D [UR24], [UR4], desc[UR6] ;  /* 0x00000618040085b4 */ /* 0x0005e20008011000 */
[----:B------:R4:W-:Y:S01]  /*57a0*/  @!P1 SYNCS.ARRIVE.TRANS64.RED.A0TR RZ, [UR21+0x78], R0 ;  /* 0x00007800ffff99a7 */ /* 0x0009e20008300415 */
[----:B--2---:R-:W-:Y:S09]  /*57b0*/  UPRMT UR4, UR52, 0x654, UR25 ;  /* 0x0000065434047896 */ /* 0x004ff20008000019 */
[----:B------:R-:W-:Y:S01]  /*57c0*/  SYNCS.ARRIVE.TRANS64.RED.A1T0 RZ, [UR4], RZ ;  /* 0x000000ffffff79a7 */ /* 0x000fe20008100404 */
[----:B------:R-:W2:Y:S02]  /*57d0*/  SYNCS.PHASECHK.TRANS64.TRYWAIT P0, [UR21+0xa0], R4 ;  /* 0x0000a004ff0075a7 */ /* 0x000ea40008001115 */
[----:B--2-4-:R-:W-:Y:S05]  /*57e0*/  @!P0 BRA `(.L_x_99) ;  /* 0x0000005000b08947 */ /* 0x014fea0003800000 */
.L_x_193:
[----:B------:R-:W-:Y:S01]  /*57f0*/  @!P1 IADD3 R2, P0, PT, R12, 0x980, RZ ;  /* 0x000009800c029810 */ /* 0x000fe20007f1e0ff */
[----:B------:R-:W-:Y:S01]  /*5800*/  VOTEU.ALL UP0, P1 ;  /* 0x0000000000ff7886 */ /* 0x000fe20000800000 */
[----:B------:R-:W-:Y:S01]  /*5810*/  UMOV UR6, 0x0 ;  /* 0x0000000000067882 */ /* 0x000fe20000000000 */
[----:B------:R-:W-:Y:S01]  /*5820*/  UMOV UR7, 0x10000000 ;  /* 0x1000000000077882 */ /* 0x000fe20000000000 */
[----:B------:R-:W-:Y:S01]  /*5830*/  @!P1 R2UR UR5, R2 ;  /* 0x00000000020592ca */ /* 0x000fe200000e0000 */
[----:B------:R-:W-:Y:S01]  /*5840*/  @!P1 IMAD.X R0, RZ, RZ, R13, P0 ;  /* 0x000000ffff009224 */ /* 0x000fe200000e060d */
[----:B------:R-:W-:Y:S01]  /*5850*/  @!UP0 UIADD3 UR18, UPT, UPT, UR34, 0x40, URZ ;  /* 0x0000004022128890 */ /* 0x000fe2000fffe0ff */
[----:B------:R-:W-:Y:S01]  /*5860*/  VIADD R10, R10, 0x1 ;  /* 0x000000010a0a7836 */ /* 0x000fe20000000000 */
        /* <DEDUP_REMOVED lines=17> */
.L_x_195:
[----:B------:R-:W-:Y:S01]  /*5980*/  @!P1 IADD3 R2, P0, PT, R12, 0x980, RZ ;  /* 0x000009800c029810 */ /* 0x000fe20007f1e0ff */
[----:B------:R-:W-:Y:S01]  /*5990*/  VOTEU.ALL UP0, P1 ;  /* 0x0000000000ff7886 */ /* 0x000fe20000800000 */
[----:B------:R-:W-:Y:S01]  /*59a0*/  UMOV UR6, 0x0 ;  /* 0x0000000000067882 */ /* 0x000fe20000000000 */
[----:B------:R-:W-:Y:S01]  /*59b0*/  UMOV UR7, 0x10000000 ;  /* 0x1000000000077882 */ /* 0x000fe20000000000 */
[----:B------:R-:W-:Y:S01]  /*59c0*/  @!P1 R2UR UR5, R2 ;  /* 0x00000000020592ca */ /* 0x000fe200000e0000 */
[----:B------:R-:W-:Y:S01]  /*59d0*/  @!P1 IMAD.X R0, RZ, RZ, R13, P0 ;  /* 0x000000ffff009224 */ /* 0x000fe200000e060d */
[----:B------:R-:W-:Y:S01]  /*59e0*/  @!UP0 UIADD3 UR10, UPT, UPT, UR34, 0x60, URZ ;  /* 0x00000060220a8890 */ /* 0x000fe2000fffe0ff */
[----:B------:R-:W-:Y:S01]  /*59f0*/  R2UR UR16, R82 ;  /* 0x00000000521072ca */ /* 0x000fe200000e0000 */
[----:B------:R-:W-:Y:S01]  /*5a00*/  @!UP0 UIADD3 UR8, UPT, UPT, UR21, 0x6200, URZ ;  /* 0x0000620015088890 */ /* 0x000fe2000fffe0ff */
[----:B------:R-:W-:Y:S01]  /*5a10*/  ISETP.NE.AND P0, PT, R10, 0x2, PT ;  /* 0x000000020a00780c */ /* 0x000fe20003f05270 */
[----:B------:R-:W-:Y:S01]  /*5a20*/  @!UP0 UIADD3 UR9, UPT, UPT, UR21, 0x88, URZ ;  /* 0x0000008815098890 */ /* 0x000fe2000fffe0ff */
[----:B------:R-:W-:Y:S01]  /*5a30*/  @!P1 R2UR UR4, R0 ;  /* 0x00000000000492ca */ /* 0x000fe200000e0000 */
[----:B------:R-:W-:Y:S01]  /*5a40*/  VOTEU.ALL UP0, P1 ;  /* 0x0000000000ff7886 */ /* 0x000fe20000800000 */
[----:B------:R-:W-:Y:S01]  /*5a50*/  UMOV UR11, UR35 ;  /* 0x00000023000b7c82 */ /* 0x000fe20008000000 */
[----:B------:R-:W-:Y:S01]  /*5a60*/  UMOV UR12, UR36 ;  /* 0x00000024000c7c82 */ /* 0x000fe20008000000 */
[----:B------:R-:W-:Y:S01]  /*5a70*/  SEL R0, RZ, 0x1, P0 ;  /* 0x00000001ff007807 */ /* 0x000fe20000000000 */
[----:B------:R-:W-:Y:S01]  /*5a80*/  UIADD3 UR28, UPT, UPT, UR14, UR63, URZ ;  /* 0x0000003f0e1c7290 */ /* 0x000fe2000fffe0ff */
[----:B-1----:R-:W-:Y:S01]  /*5a90*/  IMAD.U32 R4, RZ, RZ, UR5 ;  /* 0x00000005ff047e24 */ /* 0x002fe2000f8e00ff */
[----:B------:R-:W-:Y:S01]  /*5aa0*/  LOP3.LUT R11, R11, 0x1, RZ, 0x3c, !PT ;  /* 0x000000010b0b7812 */ /* 0x000fe200078e3cff */
[----:B------:R-:W-:Y:S01]  /*5ab0*/  UMOV UR36, UR29 ;  /* 0x0000001d00247c82 */ /* 0x000fe20008000000 */
[----:B------:R-:W-:Y:S01]  /*5ac0*/  LOP3.LUT R9, R9, R0, RZ, 0x3c, !PT ;  /* 0x0000000009097212 */ /* 0x000fe200078e3cff */
[----:B------:R-:W-:Y:S01]  /*5ad0*/  UPLOP3.LUT UP4, UPT, UPT, UPT, UPT, 0x80, 0x8 ;  /* 0x000000000008789c */ /* 0x000fe20003f8f070 */
[----:B------:R-:W-:Y:S02]  /*5ae0*/  SEL R10, R10, RZ, P0 ;  /* 0x000000ff0a0a7207 */ /* 0x000fe40000000000 */
[----:B------:R-:W-:Y:S01]  /*5af0*/  IMAD.U32 R5, RZ, RZ, UR4 ;  /* 0x00000004ff057e24 */ /* 0x000fe2000f8e00ff */
[----:B------:R-:W-:Y:S04]  /*5b00*/  @!P1 R2UR UR4, R4 ;  /* 0x00000000040492ca */ /* 0x000fe800000e0000 */
[----:B------:R-:W-:Y:S11]  /*5b10*/  @!P1 R2UR UR5, R5 ;  /* 0x00000000050592ca */ /* 0x000ff600000e0000 */
[----:B------:R-:W-:Y:S02]  /*5b20*/  @!UPT UIADD3 URZ, UPT, UPT, URZ, URZ, URZ ;  /* 0x000000fffffff290 */ /* 0x000fe4000fffe0ff */
[----:B------:R1:W-:Y:S01]  /*5b30*/  @!UP0 UTMALDG.3D [UR8], [UR4], desc[UR6] ;  /* 0x00000608040085b4 */ /* 0x0003e20008011000 */
[----:B------:R2:W-:Y:S01]  /*5b40*/  @!P1 SYNCS.ARRIVE.TRANS64.RED.A0TR RZ, [UR21+0x88], R3 ;  /* 0x00008803ffff99a7 */ /* 0x0005e20008300415 */
[----:B------:R-:W-:Y:S01]  /*5b50*/  SYNCS.ARRIVE.TRANS64.RED.A1T0 RZ, [UR39], RZ ;  /* 0x000000ffffff79a7 */ /* 0x000fe20008100427 */
[----:B-1----:R-:W-:Y:S01]  /*5b60*/  UIADD3 UR12, UPT, UPT, UR13, UR16, URZ ;  /* 0x000000100d0c7290 */ /* 0x002fe2000fffe0ff */
[----:B------:R-:W-:Y:S11]  /*5b70*/  BRA.U UP2, `(.L_x_101) ;  /* 0xfffffff102507547 */ /* 0x000ff6000b83ffff */
[----:B--2---:R-:W-:-:S04]  /*5b80*/  SHF.L.U32 R3, R11, 0x1f, RZ ;  /* 0x0000001f0b037819 */ /* 0x004fc800000006ff */
[----:B------:R-:W1:Y:S02]  /*5b90*/  SYNCS.PHASECHK.TRANS64.TRYWAIT P0, [UR21+0x90], R3 ;  /* 0x00009003ff0075a7 */ /* 0x000e640008001115 */
[----:B-1----:R-:W-:Y:S05]  /*5ba0*/  @!P0 BRA `(.L_x_102) ;  /* 0x0000004c00f08947 */ /* 0x002fea0003800000 */
.L_x_197:
[----:B------:R-:W2:Y:S02]  /*5bb0*/  SYNCS.PHASECHK.TRANS64.TRYWAIT P0, [UR21+0x98], R3 ;  /* 0x00009803ff0075a7 */ /* 0x000ea40008001115 */
[----:B--2---:R-:W-:Y:S05]  /*5bc0*/  @!P0 BRA `(.L_x_103) ;  /* 0x0000005000008947 */ /* 0x004fea0003800000 */
.L_x_199:
[----:B------:R-:W2:Y:S02]  /*5bd0*/  SYNCS.PHASECHK.TRANS64.TRYWAIT P0, [UR21+0xa0], R3 ;  /* 0x0000a003ff0075a7 */ /* 0x000ea40008001115 */
[----:B--2---:R-:W-:Y:S05]  /*5be0*/  @!P0 BRA `(.L_x_104) ;  /* 0x0000005000108947 */ /* 0x004fea0003800000 */
.L_x_201:
[----:B-1----:R-:W-:-:S07]  /*5bf0*/  MOV R0, UR21 ;  /* 0x0000001500007c02 */ /* 0x002fce0008000f00 */
.L_x_105:
[----:B-1----:R-:W-:-:S04]  /*5c00*/  SHF.L.U32 R3, R11, 0x1f, RZ ;  /* 0x0000001f0b037819 */ /* 0x002fc800000006ff */
[----:B------:R1:W2:Y:S03]  /*5c10*/  SYNCS.PHASECHK.TRANS64.TRYWAIT P0, [R0+URZ+0xa8], R3 ;  /* 0x0000a803000075a7 */ /* 0x0002a600080011ff */
[----:B--2---:R-:W-:Y:S05]  /*5c20*/  @!P0 NANOSLEEP.SYNCS 0x989680 ;  /* 0x009896800000895d */ /* 0x004fea0003900000 */
[----:B------:R-:W2:Y:S02]  /*5c30*/  @!P0 SYNCS.PHASECHK.TRANS64 P0, [R0+URZ+0xa8], R3 ;  /* 0x0000a803000085a7 */ /* 0x000ea400080010ff */
[----:B--23--:R-:W-:Y:S05]  /*5c40*/  @P0 EXIT ;  /* 0x000000000000094d */ /* 0x00cfea0003800000 */
[----:B------:R-:W-:Y:S05]  /*5c50*/  BRA `(.L_x_105) ;  /* 0xfffffffc00e87947 */ /* 0x000fea000383ffff */
.L_x_90:
[----:B------:R-:W-:-:S06]  /*5c60*/  UISETP.GE.AND UP0, UPT, UR20, 0x4, UPT ;  /* 0x000000041400788c */ /* 0x000fcc000bf06270 */
[----:B------:R-:W-:-:S13]  /*5c70*/  PLOP3.LUT P0, PT, PT, PT, UP0, 0x80, 0x8 ;  /* 0x000000000008781c */ /* 0x000fda0003f0f008 */
[----:B------:R-:W-:Y:S05]  /*5c80*/  @!P0 EXIT ;  /* 0x000000000000894d */ /* 0x000fea0003800000 */
[----:B------:R-:W-:Y:S01]  /*5c90*/  BAR.SYNC.DEFER_BLOCKING 0x6, 0xa0 ;  /* 0x0182800000007b1d */ /* 0x000fe20000010000 */
[C---:B------:R-:W-:Y:S01]  /*5ca0*/  IMAD.SHL.U32 R2, R94.reuse, 0x20, RZ ;  /* 0x000000205e027824 */ /* 0x040fe200078e00ff */
[C---:B------:R-:W-:Y:S01]  /*5cb0*/  SHF.L.U32 R37, R94.reuse, 0x10, RZ ;  /* 0x000000105e257819 */ /* 0x040fe200000006ff */
[C---:B------:R-:W-:Y:S01]  /*5cc0*/  IMAD.SHL.U32 R93, R94.reuse, 0x4, RZ ;  /* 0x000000045e5d7824 */ /* 0x040fe200078e00ff */
[----:B------:R-:W-:Y:S01]  /*5cd0*/  LOP3.LUT R95, R94, 0x60, RZ, 0xc0, !PT ;  /* 0x000000605e5f7812 */ /* 0x000fe200078ec0ff */
[----:B------:R-:W-:Y:S01]  /*5ce0*/  HFMA2 R86, -RZ, RZ, 0, 0 ;  /* 0x00000000ff567431 */ /* 0x000fe200000001ff */
[----:B------:R-:W-:Y:S02]  /*5cf0*/  UMOV UR44, 0x400 ;  /* 0x00000400002c7882 */ /* 0x000fe40000000000 */
[----:B------:R-:W1:Y:S01]  /*5d00*/  LDC.64 R78, c[0x0][0xcb0] ;  /* 0x00032c00ff4e7b82 */ /* 0x000e620000000a00 */
[----:B------:R-:W-:Y:S01]  /*5d10*/  ULEA UR44, UR52, UR44, 0x18 ;  /* 0x0000002c342c7291 */ /* 0x000fe2000f8ec0ff */
[----:B------:R-:W-:Y:S01]  /*5d20*/  LOP3.LUT R6, R2, 0xc0, RZ, 0xc0, !PT ;  /* 0x000000c002067812 */ /* 0x000fe200078ec0ff */
[----:B------:R-:W2:Y:S01]  /*5d30*/  LDCU.64 UR6, c[0x0][0xc90] ;  /* 0x00019200ff0677ac */ /* 0x000ea20008000a00 */
[----:B------:R-:W-:Y:S01]  /*5d40*/  LOP3.LUT R92, R94, 0x2, RZ, 0xc0, !PT ;  /* 0x000000025e5c7812 */ /* 0x000fe200078ec0ff */
[----:B------:R-:W-:Y:S01]  /*5d50*/  IMAD.MOV.U32 R90, RZ, RZ, 0x1 ;  /* 0x00000001ff5a7424 */ /* 0x000fe200078e00ff */
[----:B------:R-:W-:Y:S01]  /*5d60*/  LOP3.LUT R93, R6, 0x18, R93, 0xf8, !PT ;  /* 0x00000018065d7812 */ /* 0x000fe200078ef85d */
[----:B------:R-:W-:Y:S01]  /*5d70*/  UIADD3 UR4, UPT, UPT, UR44, 0x200, URZ ;  /* 0x000002002c047890 */ /* 0x000fe2000fffe0ff */
[----:B------:R-:W3:Y:S01]  /*5d80*/  LDC.64 R76, c[0x0][0xca8] ;  /* 0x00032a00ff4c7b82 */ /* 0x000ee20000000a00 */
[----:B------:R-:W-:Y:S01]  /*5d90*/  LOP3.LUT R37, R37, 0x600000, RZ, 0xc0, !PT ;  /* 0x0060000025257812 */ /* 0x000fe200078ec0ff */
[----:B------:R-:W-:Y:S01]  /*5da0*/  IMAD.MOV.U32 R36, RZ, RZ, RZ ;  /* 0x000000ffff247224 */ /* 0x000fe200078e00ff */
[----:B------:R-:W-:-:S02]  /*5db0*/  LOP3.LUT R93, R93, 0xf20, R2, 0xf8, !PT ;  /* 0x00000f205d5d7812 */ /* 0x000fc400078ef802 */
[----:B------:R-:W-:Y:S01]  /*5dc0*/  CS2R R88, SRZ ;  /* 0x0000000000587805 */ /* 0x000fe2000001ff00 */
[----:B------:R-:W-:Y:S01]  /*5dd0*/  IMAD.U32 R84, RZ, RZ, UR4 ;  /* 0x00000004ff547e24 */ /* 0x000fe2000f8e00ff */
[----:B------:R-:W-:Y:S01]  /*5de0*/  LOP3.LUT R94, R94, 0x4, RZ, 0xc0, !PT ;  /* 0x000000045e5e7812 */ /* 0x000fe200078ec0ff */
[----:B------:R-:W4:Y:S01]  /*5df0*/  LDCU UR60, c[0x0][0x370] ;  /* 0x00006e00ff3c77ac */ /* 0x000f220008000800 */
[----:B------:R-:W4:Y:S02]  /*5e00*/  LDS R0, [UR44+0x150] ;  /* 0x0001502cff007984 */ /* 0x000f240008000800 */
[----:B------:R-:W-:Y:S01]  /*5e10*/  LEA R93, R93, R84, 0x1 ;  /* 0x000000545d5d7211 */ /* 0x000fe200078e08ff */
[----:B------:R-:W1:Y:S01]  /*5e20*/  LDCU UR43, c[0x0][0xf0c] ;  /* 0x0001e180ff2b77ac */ /* 0x000e620008000800 */
[----:B--2---:R-:W-:Y:S01]  /*5e30*/  IMAD.U32 R97, RZ, RZ, UR6 ;  /* 0x00000006ff617e24 */ /* 0x004fe2000f8e00ff */
[----:B------:R-:W-:Y:S02]  /*5e40*/  MOV R96, UR7 ;  /* 0x0000000700607c02 */ /* 0x000fe40008000f00 */
[--C-:B------:R-:W-:Y:S01]  /*5e50*/  IMAD R92, R92, -0x10, R93.reuse ;  /* 0xfffffff05c5c7824 */ /* 0x100fe200078e025d */
[----:B------:R-:W2:Y:S01]  /*5e60*/  LDCU UR39, c[0x0][0xf30] ;  /* 0x0001e600ff2777ac */ /* 0x000ea20008000800 */
[----:B------:R-:W-:Y:S01]  /*5e70*/  IMAD R91, R94, -0x10, R93 ;  /* 0xfffffff05e5b7824 */ /* 0x000fe200078e025d */
[----:B------:R-:W1:Y:S01]  /*5e80*/  LDCU.64 UR54, c[0x0][0xc88] ;  /* 0x00019100ff3677ac */ /* 0x000e620008000a00 */
[----:B------:R-:W1:Y:S01]  /*5e90*/  LDCU.64 UR40, c[0x0][0xf28] ;  /* 0x0001e500ff2877ac */ /* 0x000e620008000a00 */
[----:B------:R-:W1:Y:S01]  /*5ea0*/  LDCU.128 UR56, c[0x0][0xf10] ;  /* 0x0001e200ff3877ac */ /* 0x000e620008000c00 */
[----:B------:R-:W1:Y:S01]  /*5eb0*/  LDCU UR53, c[0x0][0x374] ;  /* 0x00006e80ff3577ac */ /* 0x000e620008000800 */
[----:B------:R-:W-:Y:S01]  /*5ec0*/  UMOV UR47, URZ ;  /* 0x000000ff002f7c82 */ /* 0x000fe20008000000 */
[----:B------:R-:W-:Y:S01]  /*5ed0*/  UMOV UR46, URZ ;  /* 0x000000ff002e7c82 */ /* 0x000fe20008000000 */
[----:B-1234-:R-:W-:-:S07]  /*5ee0*/  IMAD.IADD R37, R0, 0x1, R37 ;  /* 0x0000000100257824 */ /* 0x01efce00078e0225 */
.L_x_149:
[----:B------:R-:W-:Y:S02]  /*5ef0*/  LEA R3, R86, UR44, 0x3 ;  /* 0x0000002c56037c11 */ /* 0x000fe4000f8e18ff */
[----:B------:R-:W-:Y:S02]  /*5f00*/  SHF.L.U32 R0, R88, 0x1f, RZ ;  /* 0x0000001f58007819 */ /* 0x000fe400000006ff */
[----:B------:R-:W-:Y:S02]  /*5f10*/  LEA R5, R86, UR44, 0x4 ;  /* 0x0000002c56057c11 */ /* 0x000fe4000f8e20ff */
[----:B-1----:R-:W1:Y:S02]  /*5f20*/  SYNCS.PHASECHK.TRANS64.TRYWAIT P0, [R3+URZ+0xc0], R0 ;  /* 0x0000c000030075a7 */ /* 0x002e6400080011ff */
[----:B-12---:R-:W-:Y:S05]  /*5f30*/  @!P0 BRA `(.L_x_106) ;  /* 0x0000004c00548947 */ /* 0x006fea0003800000 */
.L_x_202:
[----:B------:R-:W2:Y:S01]  /*5f40*/  LDS.128 R4, [R5+0x130] ;  /* 0x0001300005047984 */ /* 0x000ea20000000c00 */
[----:B------:R-:W-:Y:S01]  /*5f50*/  UISETP.GE.AND UP0, UPT, UR42, 0x1, UPT ;  /* 0x000000012a00788c */ /* 0x000fe2000bf06270 */
[----:B------:R-:W-:Y:S01]  /*5f60*/  @!PT LDS RZ, [RZ] ;  /* 0x00000000fffff984 */ /* 0x000fe20000000800 */
[----:B------:R-:W-:Y:S01]  /*5f70*/  @!PT LDS RZ, [RZ] ;  /* 0x00000000fffff984 */ /* 0x000fe20000000800 */
[----:B------:R-:W-:Y:S01]  /*5f80*/  @!PT LDS RZ, [RZ] ;  /* 0x00000000fffff984 */ /* 0x000fe20000000800 */
[----:B------:R-:W-:Y:S01]  /*5f90*/  @!PT LDS RZ, [RZ] ;  /* 0x00000000fffff984 */ /* 0x000fe20000000800 */
[----:B------:R3:W-:Y:S06]  /*5fa0*/  MEMBAR.ALL.CTA ;  /* 0x0000000000007992 */ /* 0x0007ec0000008000 */
[----:B---3--:R-:W3:Y:S01]  /*5fb0*/  FENCE.VIEW.ASYNC.S ;  /* 0x00000000000073c6 */ /* 0x008ee20000000000 */
[----:B--2---:R-:W-:Y:S11]  /*5fc0*/  LOP3.LUT P0, RZ, R6, 0x1, RZ, 0xc0, !PT ;  /* 0x0000000106ff7812 */ /* 0x004ff6000780c0ff */
[----:B------:R-:W-:Y:S02]  /*5fd0*/  @!UPT UIADD3 URZ, UPT, UPT, URZ, URZ, URZ ;  /* 0x000000fffffff290 */ /* 0x000fe4000fffe0ff */
[----:B---3--:R-:W-:Y:S01]  /*5fe0*/  VOTEU.ANY UP1, P0 ;  /* 0x0000000000ff7886 */ /* 0x008fe20000020100 */
[----:B------:R-:W-:Y:S01]  /*5ff0*/  PLOP3.LUT P0, PT, PT, PT, UP1, 0x80, 0x8 ;  /* 0x000000000008781c */ /* 0x000fe20003f0f018 */
[----:B------:R-:W-:Y:S11]  /*6000*/  UP2UR UR62, UPR, URZ, 0x2 ;  /* 0x00000002ff3e7883 */ /* 0x000ff60008000000 */
[----:B------:R-:W-:Y:S01]  /*6010*/  @!UPT UIADD3 URZ, UPT, UPT, URZ, URZ, URZ ;  /* 0x000000fffffff290 */ /* 0x000fe2000fffe0ff */
[----:B-1----:R-:W-:Y:S02]  /*6020*/  @P0 SHF.R.U32.HI R0, RZ, 0x10, R5 ;  /* 0x00000010ff000819 */ /* 0x002fe40000011605 */
        /* <DEDUP_REMOVED lines=12> */
[----:B------:R-:W2:Y:S01]  /*60f0*/  LDCU UR13, c[0x0][0xf20] ;  /* 0x0001e400ff0d77ac */ /* 0x000ea20008000800 */
[----:B------:R-:W-:Y:S02]  /*6100*/  UIMAD.WIDE.U32 UR4, UR53, UR59, URZ ;  /* 0x0000003b350472a5 */ /* 0x000fe4000f8e00ff */
[----:B------:R-:W-:Y:S02]  /*6110*/  UIMAD.WIDE.U32 UR6, UR60, UR56, URZ ;  /* 0x000000383c0672a5 */ /* 0x000fe4000f8e00ff */
[----:B------:R-:W-:Y:S02]  /*6120*/  UISETP.NE.AND UP0, UPT, UR58, 0x1, UPT ;  /* 0x000000013a00788c */ /* 0x000fe4000bf05270 */
[----:B------:R-:W-:Y:S02]  /*6130*/  UIMAD.WIDE.U32 UR8, UR37, UR59, URZ ;  /* 0x0000003b250872a5 */ /* 0x000fe4000f8e00ff */
[----:B------:R-:W-:Y:S02]  /*6140*/  UIMAD.WIDE.U32 UR10, UR38, UR56, URZ ;  /* 0x00000038260a72a5 */ /* 0x000fe4000f8e00ff */
[----:B------:R-:W-:Y:S02]  /*6150*/  UISETP.NE.AND UP1, UPT, UR43, 0x1, UPT ;  /* 0x000000012b00788c */ /* 0x000fe4000bf25270 */
[----:B------:R-:W-:Y:S01]  /*6160*/  UISETP.NE.AND UP2, UPT, UR42, 0x1, UPT ;  /* 0x000000012a00788c */ /* 0x000fe2000bf45270 */
[----:B------:R-:W-:Y:S02]  /*6170*/  UMOV UR4, UR5 ;  /* 0x0000000500047c82 */ /* 0x000fe40008000000 */
[----:B--2---:R-:W-:Y:S03]  /*6180*/  USHF.R.U32.HI UR5, URZ, UR13, UR4 ;  /* 0x0000000dff057299 */ /* 0x004fe60008011604 */
[----:B------:R-:W-:Y:S02]  /*6190*/  UMOV UR4, UR7 ;  /* 0x0000000700047c82 */ /* 0x000fe40008000000 */
[----:B------:R-:W-:Y:S02]  /*61a0*/  USHF.R.U32.HI UR7, URZ, UR57, UR4 ;  /* 0x00000039ff077299 */ /* 0x000fe40008011604 */
[----:B------:R-:W-:Y:S02]  /*61b0*/  USEL UR4, UR53, UR5, !UP0 ;  /* 0x0000000535047287 */ /* 0x000fe4000c000000 */
[----:B------:R-:W-:Y:S01]  /*61c0*/  USEL UR7, UR60, UR7, !UP1 ;  /* 0x000000073c077287 */ /* 0x000fe2000c800000 */
[----:B------:R-:W-:Y:S01]  /*61d0*/  UMOV UR5, UR9 ;  /* 0x0000000900057c82 */ /* 0x000fe20008000000 */
[----:B------:R-:W-:Y:S02]  /*61e0*/  UIMAD.WIDE.U32 UR8, UR4, UR40, URZ ;  /* 0x00000028040872a5 */ /* 0x000fe4000f8e00ff */
[----:B------:R-:W-:Y:S03]  /*61f0*/  USHF.R.U32.HI UR6, URZ, UR13, UR5 ;  /* 0x0000000dff067299 */ /* 0x000fe60008011605 */
[----:B------:R-:W-:Y:S01]  /*6200*/  UMOV UR5, UR11 ;  /* 0x0000000b00057c82 */ /* 0x000fe20008000000 */
[----:B------:R-:W-:Y:S02]  /*6210*/  UIMAD.WIDE.U32 UR10, UR7, UR40, URZ ;  /* 0x00000028070a72a5 */ /* 0x000fe4000f8e00ff */
[----:B------:R-:W-:Y:S02]  /*6220*/  USHF.R.U32.HI UR13, URZ, UR57, UR5 ;  /* 0x00000039ff0d7299 */ /* 0x000fe40008011605 */
[----:B------:R-:W-:Y:S01]  /*6230*/  USEL UR6, UR37, UR6, !UP0 ;  /* 0x0000000625067287 */ /* 0x000fe2000c000000 */
[----:B------:R-:W-:Y:S02]  /*6240*/  UMOV UR5, UR9 ;  /* 0x0000000900057c82 */ /* 0x000fe40008000000 */
[----:B------:R-:W-:Y:S01]  /*6250*/  UMOV UR10, UR11 ;  /* 0x0000000b000a7c82 */ /* 0x000fe20008000000 */
[----:B------:R-:W-:Y:S02]  /*6260*/  @UP2 USHF.R.U32.HI UR4, URZ, UR41, UR5 ;  /* 0x00000029ff042299 */ /* 0x000fe40008011605 */
[----:B------:R-:W-:Y:S02]  /*6270*/  @UP2 USHF.R.U32.HI UR7, URZ, UR41, UR10 ;  /* 0x00000029ff072299 */ /* 0x000fe4000801160a */
[----:B------:R-:W-:Y:S02]  /*6280*/  UIMAD UR4, UR42, UR4, URZ ;  /* 0x000000042a0472a4 */ /* 0x000fe4000f8e02ff */
[----:B------:R-:W-:Y:S02]  /*6290*/  UIMAD.WIDE.U32 UR10, UR6, UR40, URZ ;  /* 0x00000028060a72a5 */ /* 0x000fe4000f8e00ff */
[----:B------:R-:W-:Y:S02]  /*62a0*/  USEL UR5, UR38, UR13, !UP1 ;  /* 0x0000000d26057287 */ /* 0x000fe4000c800000 */
[----:B------:R-:W-:Y:S02]  /*62b0*/  UIMAD UR8, UR42, UR7, URZ ;  /* 0x000000072a0872a4 */ /* 0x000fe4000f8e02ff */
[----:B------:R-:W-:Y:S03]  /*62c0*/  UISETP.GE.AND UP0, UPT, UR6, UR4, UPT ;  /* 0x000000040600728c */ /* 0x000fe6000bf06270 */
[----:B------:R-:W-:Y:S01]  /*62d0*/  UMOV UR4, UR11 ;  /* 0x0000000b00047c82 */ /* 0x000fe20008000000 */
[----:B------:R-:W-:Y:S02]  /*62e0*/  UISETP.GE.OR UP0, UPT, UR5, UR8, UP0 ;  /* 0x000000080500728c */ /* 0x000fe40008706670 */
[----:B------:R-:W-:Y:S02]  /*62f0*/  USHF.R.U32.HI UR4, URZ, UR41, UR4 ;  /* 0x00000029ff047299 */ /* 0x000fe40008011604 */
[----:B------:R-:W-:Y:S02]  /*6300*/  UIMAD.WIDE.U32 UR8, UR5, UR40, URZ ;  /* 0x00000028050872a5 */ /* 0x000fe4000f8e00ff */
[----:B------:R-:W-:Y:S02]  /*6310*/  USEL UR11, UR6, UR4, !UP2 ;  /* 0x00000004060b7287 */ /* 0x000fe4000d000000 */
[----:B------:R-:W-:Y:S02]  /*6320*/  UIADD3 UR8, UPT, UPT, -UR5, URZ, URZ ;  /* 0x000000ff05087290 */ /* 0x000fe4000fffe1ff */
[----:B------:R-:W-:Y:S01]  /*6330*/  UIADD3 UR10, UPT, UPT, -UR11, URZ, URZ ;  /* 0x000000ff0b0a7290 */ /* 0x000fe2000fffe1ff */
[----:B------:R-:W-:Y:S01]  /*6340*/  @!UP0 UMOV UR4, UR9 ;  /* 0x0000000900048c82 */ /* 0x000fe20008000000 */
[----:B------:R-:W-:Y:S02]  /*6350*/  UIADD3 UR9, UPT, UPT, -UR6, URZ, URZ ;  /* 0x000000ff06097290 */ /* 0x000fe4000fffe1ff */
[----:B------:R-:W-:Y:S02]  /*6360*/  @!UP0 USHF.R.U32.HI UR4, URZ, UR41, UR4 ;  /* 0x00000029ff048299 */ /* 0x000fe40008011604 */
[----:B------:R-:W-:Y:S02]  /*6370*/  UIMAD UR10, UR42, UR10, UR6 ;  /* 0x0000000a2a0a72a4 */ /* 0x000fe4000f8e0206 */
[----:B------:R-:W-:Y:S04]  /*6380*/  @!UP0 USEL UR4, UR5, UR4, !UP2 ;  /* 0x0000000405048287 */ /* 0x000fe8000d000000 */
[----:B------:R-:W-:Y:S02]  /*6390*/  @!UP0 UIMAD UR10, UR7, UR10, UR4 ;  /* 0x0000000a070a82a4 */ /* 0x000fe4000f8e0204 */
[----:B------:R-:W-:Y:S02]  /*63a0*/  @!UP0 UIADD3 UR11, UPT, UPT, UR11, -UR4, URZ ;  /* 0x800000040b0b8290 */ /* 0x000fe4000fffe0ff */
[----:B------:R-:W-:Y:S02]  /*63b0*/  UIMAD UR7, UR43, UR8, UR38 ;  /* 0x000000082b0772a4 */ /* 0x000fe4000f8e0226 */
[----:B------:R-:W-:Y:S02]  /*63c0*/  @!UP0 UIMAD UR6, UR11, UR42, UR5 ;  /* 0x0000002a0b0682a4 */ /* 0x000fe4000f8e0205 */
[----:B------:R-:W-:Y:S01]  /*63d0*/  UIMAD UR4, UR58, UR9, UR37 ;  /* 0x000000093a0472a4 */ /* 0x000fe2000f8e0225 */
[----:B------:R-:W-:Y:S02]  /*63e0*/  @!UP0 UMOV UR5, UR10 ;  /* 0x0000000a00058c82 */ /* 0x000fe40008000000 */
[----:B------:R-:W-:Y:S02]  /*63f0*/  UIMAD UR38, UR5, UR43, UR7 ;  /* 0x0000002b052672a4 */ /* 0x000fe4000f8e0207 */
[----:B------:R-:W-:Y:S11]  /*6400*/  UIMAD UR37, UR6, UR58, UR4 ;  /* 0x0000003a062572a4 */ /* 0x000ff6000f8e0204 */
[----:B------:R-:W-:Y:S01]  /*6410*/  @!UPT UIADD3 URZ, UPT, UPT, URZ, URZ, URZ ;  /* 0x000000fffffff290 */ /* 0x000fe2000fffe0ff */
.L_x_107:
[----:B------:R-:W-:Y:S01]  /*6420*/  UISETP.NE.AND UP0, UPT, UR39, 0x1, UPT ;  /* 0x000000012700788c */ /* 0x000fe2000bf05270 */
[----:B------:R-:W-:Y:S01]  /*6430*/  LOP3.LUT P0, RZ, R84, 0x1b0, RZ, 0xc0, !PT ;  /* 0x000001b054ff7812 */ /* 0x000fe2000780c0ff */
[----:B------:R-:W-:Y:S01]  /*6440*/  USHF.L.U32 UR49, UR12, 0x7, URZ ;  /* 0x000000070c317899 */ /* 0x000fe200080006ff */
[----:B------:R-:W-:Y:S01]  /*6450*/  BSSY.RECONVERGENT B6, `(.L_x_108) ;  /* 0x0000034000067945 */ /* 0x000fe20003800200 */
[----:B------:R-:W-:Y:S01]  /*6460*/  USHF.L.U32 UR50, UR28, 0x7, URZ ;  /* 0x000000071c327899 */ /* 0x000fe200080006ff */
[----:B------:R-:W-:Y:S06]  /*6470*/  IADD3 R86, PT, PT, R86, 0x1, RZ ;  /* 0x0000000156567810 */ /* 0x000fec0007ffe0ff */
[----:B------:R-:W2:Y:S01]  /*6480*/  @!UP0 LDCU.128 UR16, c[0x0][0xf10] ;  /* 0x0001e200ff1087ac */ /* 0x000ea20008000c00 */
[----:B------:R-:W3:Y:S01]  /*6490*/  @!UP0 LDCU UR5, c[0x0][0xf0c] ;  /* 0x0001e180ff0587ac */ /* 0x000ee20008000800 */
[----:B------:R-:W4:Y:S01]  /*64a0*/  @!UP0 LDCU UR10, c[0x0][0xf20] ;  /* 0x0001e400ff0a87ac */ /* 0x000f220008000800 */
[----:B--2---:R-:W-:Y:S02]  /*64b0*/  UIMAD.WIDE.U32 UR8, UR38, UR16, URZ ;  /* 0x00000010260872a5 */ /* 0x004fe4000f8e00ff */
[----:B------:R-:W-:Y:S02]  /*64c0*/  UIMAD.WIDE.U32 UR6, UR37, UR19, URZ ;  /* 0x00000013250672a5 */ /* 0x000fe4000f8e00ff */
[----:B------:R-:W-:Y:S03]  /*64d0*/  @!UP0 UISETP.NE.AND UP1, UPT, UR18, 0x1, UPT ;  /* 0x000000011200888c */ /* 0x000fe6000bf25270 */
[----:B------:R-:W-:Y:S01]  /*64e0*/  @!UP0 UMOV UR4, UR9 ;  /* 0x0000000900048c82 */ /* 0x000fe20008000000 */
[----:B---3--:R-:W-:Y:S02]  /*64f0*/  @!UP0 UISETP.NE.AND UP2, UPT, UR5, 0x1, UPT ;  /* 0x000000010500888c */ /* 0x008fe4000bf45270 */
[----:B------:R-:W-:Y:S01]  /*6500*/  @!UP0 USHF.R.U32.HI UR4, URZ, UR17, UR4 ;  /* 0x00000011ff048299 */ /* 0x000fe20008011604 */
[----:B------:R-:W-:Y:S02]  /*6510*/  @!UP0 UMOV UR6, UR7 ;  /* 0x0000000700068c82 */ /* 0x000fe40008000000 */
[----:B----4-:R-:W-:Y:S02]  /*6520*/  @!UP0 USHF.R.U32.HI UR6, URZ, UR10, UR6 ;  /* 0x0000000aff068299 */ /* 0x010fe40008011606 */
[----:B------:R-:W-:Y:S02]  /*6530*/  @!UP0 USEL UR7, UR38, UR4, !UP2 ;  /* 0x0000000426078287 */ /* 0x000fe4000d000000 */
[----:B------:R-:W-:Y:S04]  /*6540*/  @!UP0 USEL UR6, UR37, UR6, !UP1 ;  /* 0x0000000625068287 */ /* 0x000fe8000c800000 */
[----:B------:R-:W-:Y:S02]  /*6550*/  @!UP0 UIADD3 UR4, UPT, UPT, -UR7, UR6, URZ ;  /* 0x0000000607048290 */ /* 0x000fe4000fffe1ff */
[----:B------:R-:W-:Y:S02]  /*6560*/  @!UP0 UIADD3 UR6, UPT, UPT, UR7, -UR6, URZ ;  /* 0x8000000607068290 */ /* 0x000fe4000fffe0ff */
[----:B------:R-:W-:Y:S02]  /*6570*/  @!UP0 UIMAD UR38, UR4, UR5, UR38 ;  /* 0x00000005042682a4 */ /* 0x000fe4000f8e0226 */
[----:B------:R-:W-:Y:S01]  /*6580*/  @!UP0 UIMAD UR37, UR6, UR18, UR37 ;  /* 0x00000012062582a4 */ /* 0x000fe2000f8e0225 */
[----:B------:R-:W-:Y:S11]  /*6590*/  @!P0 BRA `(.L_x_109) ;  /* 0x00000000007c8947 */ /* 0x000ff60003800000 */
[----:B------:R-:W2:Y:S01]  /*65a0*/  LDCU.64 UR8, c[0x4][0x80] ;  /* 0x01001000ff0877ac */ /* 0x000ea20008000a00 */
[----:B------:R-:W-:Y:S01]  /*65b0*/  MOV R2, 0x0 ;  /* 0x0000000000027802 */ /* 0x000fe20000000f00 */
[----:B------:R-:W-:Y:S02]  /*65c0*/  HFMA2 R12, -RZ, RZ, 0, 5.9604644775390625e-08 ;  /* 0x00000001ff0c7431 */ /* 0x000fe400000001ff */
[----:B------:R-:W-:Y:S01]  /*65d0*/  IMAD.MOV.U32 R8, RZ, RZ, 0x70 ;  /* 0x00000070ff087424 */ /* 0x000fe200078e00ff */
[----:B------:R3:W4:Y:S01]  /*65e0*/  LDC.64 R14, c[0x4][R2] ;  /* 0x01000000020e7b82 */ /* 0x0007220000000a00 */
[----:B------:R-:W1:Y:S01]  /*65f0*/  LDCU.64 UR6, c[0x4][0x88] ;  /* 0x01001100ff0677ac */ /* 0x000e620008000a00 */
[----:B------:R-:W-:Y:S01]  /*6600*/  IMAD.MOV.U32 R13, RZ, RZ, RZ ;  /* 0x000000ffff0d7224 */ /* 0x000fe200078e00ff */
[----:B------:R-:W1:Y:S01]  /*6610*/  LDCU.64 UR4, c[0x4][0x8] ;  /* 0x01000100ff0477ac */ /* 0x000e620008000a00 */
[----:B--2---:R-:W-:Y:S01]  /*6620*/  MOV R5, UR9 ;  /* 0x0000000900057c02 */ /* 0x004fe20008000f00 */
[----:B------:R-:W-:Y:S01]  /*6630*/  IMAD.U32 R4, RZ, RZ, UR8 ;  /* 0x00000008ff047e24 */ /* 0x000fe2000f8e00ff */
[----:B-1----:R-:W-:Y:S01]  /*6640*/  MOV R7, UR7 ;  /* 0x0000000700077c02 */ /* 0x002fe20008000f00 */
[----:B------:R-:W-:Y:S01]  /*6650*/  IMAD.U32 R6, RZ, RZ, UR6 ;  /* 0x00000006ff067e24 */ /* 0x000fe2000f8e00ff */
[----:B------:R-:W-:Y:S01]  /*6660*/  MOV R11, UR5 ;  /* 0x00000005000b7c02 */ /* 0x000fe20008000f00 */
[----:B------:R-:W-:Y:S02]  /*6670*/  IMAD.U32 R10, RZ, RZ, UR4 ;  /* 0x00000004ff0a7e24 */ /* 0x000fe4000f8e00ff */
[----:B------:R-:W-:Y:S07]  /*6680*/  LEPC R20, `(.L_x_110) ;  /* 0x000000001014794e */ /* 0x000fee0000000000 */
[----:B---345:R-:W-:Y:S05]  /*6690*/  CALL.ABS.NOINC R14 ;  /* 0x000000000e007343 */ /* 0x038fea0003c00000 */
.L_x_110:
[----:B------:R-:W1:Y:S01]  /*66a0*/  LDCU.64 UR8, c[0x4][0x80] ;  /* 0x01001000ff0877ac */ /* 0x000e620008000a00 */
[----:B------:R-:W2:Y:S01]  /*66b0*/  LDC.64 R2, c[0x4][R2] ;  /* 0x0100000002027b82 */ /* 0x000ea20000000a00 */
[----:B------:R-:W-:Y:S02]  /*66c0*/  HFMA2 R12, -RZ, RZ, 0, 5.9604644775390625e-08 ;  /* 0x00000001ff0c7431 */ /* 0x000fe400000001ff */
[----:B------:R-:W-:Y:S02]  /*66d0*/  IMAD.MOV.U32 R8, RZ, RZ, 0x70 ;  /* 0x00000070ff087424 */ /* 0x000fe400078e00ff */
[----:B------:R-:W-:Y:S01]  /*66e0*/  IMAD.MOV.U32 R13, RZ, RZ, RZ ;  /* 0x000000ffff0d7224 */ /* 0x000fe200078e00ff */
[----:B------:R-:W3:Y:S01]  /*66f0*/  LDCU.64 UR6, c[0x4][0x88] ;  /* 0x01001100ff0677ac */ /* 0x000ee20008000a00 */
[----:B------:R-:W4:Y:S01]  /*6700*/  LDCU.64 UR4, c[0x4][0x8] ;  /* 0x01000100ff0477ac */ /* 0x000f220008000a00 */
[----:B-1----:R-:W-:Y:S02]  /*6710*/  MOV R4, UR8 ;  /* 0x0000000800047c02 */ /* 0x002fe40008000f00 */
[----:B------:R-:W-:Y:S02]  /*6720*/  MOV R5, UR9 ;  /* 0x0000000900057c02 */ /* 0x000fe40008000f00 */
[----:B---3--:R-:W-:Y:S01]  /*6730*/  MOV R7, UR7 ;  /* 0x0000000700077c02 */ /* 0x008fe20008000f00 */
[----:B------:R-:W-:Y:S01]  /*6740*/  IMAD.U32 R6, RZ, RZ, UR6 ;  /* 0x00000006ff067e24 */ /* 0x000fe2000f8e00ff */
[----:B----4-:R-:W-:Y:S01]  /*6750*/  MOV R11, UR5 ;  /* 0x00000005000b7c02 */ /* 0x010fe20008000f00 */
[----:B------:R-:W-:Y:S02]  /*6760*/  IMAD.U32 R10, RZ, RZ, UR4 ;  /* 0x00000004ff0a7e24 */ /* 0x000fe4000f8e00ff */
[----:B------:R-:W-:Y:S07]  /*6770*/  LEPC R20, `(.L_x_109) ;  /* 0x000000001014794e */ /* 0x000fee0000000000 */
[----:B--2---:R-:W-:Y:S05]  /*6780*/  CALL.ABS.NOINC R2 ;  /* 0x0000000002007343 */ /* 0x004fea0003c00000 */
.L_x_109:
[----:B------:R-:W-:Y:S05]  /*6790*/  BSYNC.RECONVERGENT B6 ;  /* 0x0000000000067941 */ /* 0x000fea0003800200 */
.L_x_108:
[----:B------:R-:W-:Y:S02]  /*67a0*/  R2UR UR6, R83 ;  /* 0x00000000530672ca */ /* 0x000fe400000e0000 */
[----:B------:R-:W-:Y:S02]  /*67b0*/  R2UR UR5, R97 ;  /* 0x00000000610572ca */ /* 0x000fe400000e0000 */
[----:B------:R-:W-:Y:S02]  /*67c0*/  R2UR UR4, R96 ;  /* 0x00000000600472ca */ /* 0x000fe400000e0000 */
[----:B------:R-:W-:Y:S02]  /*67d0*/  ISETP.NE.U32.AND P4, PT, R78, RZ, PT ;  /* 0x000000ff4e00720c */ /* 0x000fe40003f85070 */
[----:B------:R-:W-:Y:S02]  /*67e0*/  ISETP.NE.U32.AND P2, PT, RZ, UR54, PT ;  /* 0x00000036ff007c0c */ /* 0x000fe4000bf45070 */
[----:B------:R-:W-:Y:S02]  /*67f0*/  ISETP.NE.AND.EX P4, PT, R79, RZ, PT, P4 ;  /* 0x000000ff4f00720c */ /* 0x000fe40003f85340 */
[----:B------:R-:W-:Y:S01]  /*6800*/  ISETP.NE.AND.EX P2, PT, RZ, UR55, PT, P2 ;  /* 0x00000037ff007c0c */ /* 0x000fe2000bf45320 */
[----:B------:R-:W-:Y:S02]  /*6810*/  UISETP.NE.AND UP2, UPT, UR6, URZ, UPT ;  /* 0x000000ff0600728c */ /* 0x000fe4000bf45270 */
[----:B------:R-:W-:Y:S04]  /*6820*/  UISETP.NE.U32.AND UP0, UPT, UR5, URZ, UPT ;  /* 0x000000ff0500728c */ /* 0x000fe8000bf05070 */
[----:B------:R-:W-:Y:S01]  /*6830*/  UISETP.NE.AND.EX UP1, UPT, UR4, URZ, UPT, UP0 ;  /* 0x000000ff0400728c */ /* 0x000fe2000bf25300 */
[----:B------:R-:W-:Y:S01]  /*6840*/  PLOP3.LUT P1, PT, PT, PT, UP2, 0x80, 0x8 ;  /* 0x000000000008781c */ /* 0x000fe20003f2f028 */
[----:B------:R-:W-:Y:S03]  /*6850*/  UPLOP3.LUT UP0, UPT, UPT, UPT, UPT, 0x40, 0x4 ;  /* 0x000000000004789c */ /* 0x000fe60003f0e870 */
[----:B------:R-:W-:Y:S06]  /*6860*/  @UP2 UPLOP3.LUT UP0, UPT, UPT, UPT, UP1, 0x80, 0x8 ;  /* 0x000000000008289c */ /* 0x000fec0003f0f010 */
[----:B------:R-:W-:Y:S01]  /*6870*/  PLOP3.LUT P0, PT, PT, PT, UP0, 0x80, 0x8 ;  /* 0x000000000008781c */ /* 0x000fe20003f0f008 */
[----:B------:R-:W-:Y:S01]  /*6880*/  @!UPT UIADD3 URZ, UPT, UPT, URZ, URZ, URZ ;  /* 0x000000fffffff290 */ /* 0x000fe2000fffe0ff */
[----:B------:R-:W-:Y:S11]  /*6890*/  BRA.U !UP1, `(.L_x_111) ;  /* 0x0000000109407547 */ /* 0x000ff6000b800000 */
[----:B------:R-:W-:Y:S01]  /*68a0*/  UISETP.NE.U32.AND UP0, UPT, UR54, URZ, UPT ;  /* 0x000000ff3600728c */ /* 0x000fe2000bf05070 */
[----:B------:R-:W-:Y:S01]  /*68b0*/  R2UR UR6, R97 ;  /* 0x00000000610672ca */ /* 0x000fe200000e0000 */
[----:B------:R-:W2:Y:S01]  /*68c0*/  LDCU.64 UR8, c[0x0][0x358] ;  /* 0x00006b00ff0877ac */ /* 0x000ea20008000a00 */
[----:B------:R-:W-:Y:S02]  /*68d0*/  HFMA2 R80, -RZ, RZ, 0, 5.9604644775390625e-08 ;  /* 0x00000001ff507431 */ /* 0x000fe400000001ff */
[----:B-1----:R-:W-:Y:S01]  /*68e0*/  IMAD.MOV.U32 R0, RZ, RZ, 0x1 ;  /* 0x00000001ff007424 */ /* 0x002fe200078e00ff */
[----:B------:R-:W-:Y:S06]  /*68f0*/  UISETP.NE.AND.EX UP0, UPT, UR55, URZ, UPT, UP0 ;  /* 0x000000ff3700728c */ /* 0x000fec000bf05300 */
[----:B------:R-:W-:Y:S05]  /*6900*/  PLOP3.LUT P3, PT, PT, PT, UP0, 0x80, 0x8 ;  /* 0x000000000008781c */ /* 0x000fea0003f6f008 */
[----:B------:R-:W1:Y:S01]  /*6910*/  @UP0 LDCU.64 UR4, c[0x0][0xc88] ;  /* 0x00019100ff0407ac */ /* 0x000e620008000a00 */
[----:B------:R-:W-:Y:S07]  /*6920*/  @UP0 UIMAD UR6, UR36, UR6, URZ ;  /* 0x00000006240602a4 */ /* 0x000fee000f8e02ff */
[----:B------:R-:W-:Y:S01]  /*6930*/  @!P3 PRMT R80, R0, 0x7610, R80 ;  /* 0x000076100050b816 */ /* 0x000fe20000000050 */
[----:B-1----:R-:W-:Y:S06]  /*6940*/  @UP0 UIMAD.WIDE UR4, UR6, 0x4, UR4 ;  /* 0x00000004060408a5 */ /* 0x002fec000f8e0204 */
[----:B------:R-:W-:Y:S02]  /*6950*/  IMAD.U32 R2, RZ, RZ, UR4 ;  /* 0x00000004ff027e24 */ /* 0x000fe4000f8e00ff */
[----:B------:R-:W-:Y:S03]  /*6960*/  IMAD.U32 R3, RZ, RZ, UR5 ;  /* 0x00000005ff037e24 */ /* 0x000fe6000f8e00ff */
[----:B------:R-:W1:Y:S02]  /*6970*/  @!UP0 LDCU UR4, c[0x0][0xc80] ;  /* 0x00019000ff0487ac */ /* 0x000e640008000800 */
[----:B--2--5:R2:W5:Y:S02]  /*6980*/  @P3 LDG.E R41, desc[UR8][R2.64] ;  /* 0x0000000802293981 */ /* 0x024564000c1e1900 */
[----:B-12---:R-:W-:Y:S02]  /*6990*/  @!P3 MOV R41, UR4 ;  /* 0x000000040029bc02 */ /* 0x006fe40008000f00 */
.L_x_111:
[----:B------:R-:W-:Y:S05]  /*69a0*/  @!P4 BRA `(.L_x_112) ;  /* 0x000000000024c947 */ /* 0x000fea0003800000 */
[----:B------:R-:W-:Y:S01]  /*69b0*/  ISETP.NE.U32.AND P3, PT, R76, RZ, PT ;  /* 0x000000ff4c00720c */ /* 0x000fe20003f65070 */
[----:B------:R-:W2:Y:S03]  /*69c0*/  LDCU.64 UR4, c[0x0][0x358] ;  /* 0x00006b00ff0477ac */ /* 0x000ea60008000a00 */
[----:B------:R-:W-:Y:S11]  /*69d0*/  ISETP.NE.AND.EX P3, PT, R77, RZ, PT, P3 ;  /* 0x000000ff4d00720c */ /* 0x000ff60003f65330 */
[----:B------:R-:W-:Y:S02]  /*69e0*/  @!UPT UIADD3 URZ, UPT, UPT, URZ, URZ, URZ ;  /* 0x000000fffffff290 */ /* 0x000fe4000fffe0ff */
[----:B------:R-:W3:Y:S01]  /*69f0*/  @P3 LDC.64 R2, c[0x0][0xca8] ;  /* 0x00032a00ff023b82 */ /* 0x000ee20000000a00 */
[----:B-1----:R-:W-:Y:S04]  /*6a00*/  @P3 IMAD R0, R78, UR36, RZ ;  /* 0x000000244e003c24 */ /* 0x002fe8000f8e02ff */
[----:B---3--:R-:W-:Y:S05]  /*6a10*/  @P3 IMAD.WIDE R2, R0, 0x4, R2 ;  /* 0x0000000400023825 */ /* 0x008fea00078e0202 */
[----:B--2--5:R2:W5:Y:S02]  /*6a20*/  @P3 LDG.E R38, desc[UR4][R2.64] ;  /* 0x0000000402263981 */ /* 0x024564000c1e1900 */
[----:B--2---:R-:W3:Y:S02]  /*6a30*/  @!P3 LDC R38, c[0x0][0xca0] ;  /* 0x00032800ff26bb82 */ /* 0x004ee40000000800 */
.L_x_112:
[----:B-----5:R-:W-:Y:S01]  /*6a40*/  FSETP.NEU.AND P3, PT, R41, RZ, PT ;  /* 0x000000ff2900720b */ /* 0x020fe20003f6d000 */
[----:B------:R-:W-:Y:S01]  /*6a50*/  BSSY B1, `(.L_x_113) ;  /* 0x0000039000017945 */ /* 0x000fe20003800000 */
[----:B------:R-:W-:Y:S01]  /*6a60*/  SEL R3, RZ, 0xffffffff, P2 ;  /* 0xffffffffff037807 */ /* 0x000fe20001000000 */
[----:B------:R-:W-:Y:S01]  /*6a70*/  IMAD.MOV.U32 R47, RZ, RZ, 0x1 ;  /* 0x00000001ff2f7424 */ /* 0x000fe200078e00ff */
[----:B------:R-:W-:Y:S01]  /*6a80*/  @P1 LOP3.LUT P2, RZ, R80, 0xff, RZ, 0xc0, !PT ;  /* 0x000000ff50ff1812 */ /* 0x000fe2000784c0ff */
[----:B------:R-:W-:Y:S01]  /*6a90*/  IMAD R39, R36, 0x80, R37 ;  /* 0x0000008024277824 */ /* 0x000fe200078e0225 */
[----:B------:R-:W-:Y:S01]  /*6aa0*/  @P1 SEL R2, RZ, 0xffffffff, P3 ;  /* 0xffffffffff021807 */ /* 0x000fe20001800000 */
[----:B------:R-:W-:Y:S01]  /*6ab0*/  IMAD R87, R94, -0x10, R92 ;  /* 0xfffffff05e577824 */ /* 0x000fe200078e025c */
[----:B------:R-:W-:Y:S01]  /*6ac0*/  LOP3.LUT R90, R90, 0x1, RZ, 0x3c, !PT ;  /* 0x000000015a5a7812 */ /* 0x000fe200078e3cff */
[----:B------:R-:W-:Y:S01]  /*6ad0*/  IMAD.MOV.U32 R46, RZ, RZ, RZ ;  /* 0x000000ffff2e7224 */ /* 0x000fe200078e00ff */
[----:B------:R-:W-:Y:S02]  /*6ae0*/  @P0 SEL R2, R3, R2, !P2 ;  /* 0x0000000203020207 */ /* 0x000fe40005000000 */
[----:B------:R-:W-:Y:S02]  /*6af0*/  CS2R R74, SRZ ;  /* 0x00000000004a7805 */ /* 0x000fe4000001ff00 */
[----:B------:R-:W-:Y:S02]  /*6b00*/  LEA R99, R36, UR44, 0x3 ;  /* 0x0000002c24637c11 */ /* 0x000fe4000f8e18ff */
[----:B------:R-:W-:Y:S02]  /*6b10*/  CS2R R72, SRZ ;  /* 0x0000000000487805 */ /* 0x000fe4000001ff00 */
[----:B------:R-:W-:Y:S02]  /*6b20*/  @P1 LOP3.LUT R2, R2, 0x1, RZ, 0xc0, !PT ;  /* 0x0000000102021812 */ /* 0x000fe400078ec0ff */
[----:B------:R-:W-:Y:S02]  /*6b30*/  CS2R R66, SRZ ;  /* 0x0000000000427805 */ /* 0x000fe4000001ff00 */
[----:B-1----:R-:W-:Y:S02]  /*6b40*/  SHF.L.U32 R0, R89, 0x1f, RZ ;  /* 0x0000001f59007819 */ /* 0x002fe400000006ff */
[----:B------:R-:W-:Y:S02]  /*6b50*/  CS2R R64, SRZ ;  /* 0x0000000000407805 */ /* 0x000fe4000001ff00 */
[----:B------:R-:W-:Y:S02]  /*6b60*/  ISETP.NE.U32.OR P5, PT, R2, 0x1, !P1 ;  /* 0x000000010200780c */ /* 0x000fe40004fa5470 */
[----:B------:R-:W-:Y:S02]  /*6b70*/  CS2R R58, SRZ ;  /* 0x00000000003a7805 */ /* 0x000fe4000001ff00 */
[----:B------:R-:W-:Y:S02]  /*6b80*/  PLOP3.LUT P2, PT, PT, PT, UP1, 0x80, 0x8 ;  /* 0x000000000008781c */ /* 0x000fe40003f4f018 */
[----:B------:R-:W-:Y:S02]  /*6b90*/  CS2R R56, SRZ ;  /* 0x0000000000387805 */ /* 0x000fe4000001ff00 */
[----:B------:R-:W-:Y:S02]  /*6ba0*/  LOP3.LUT P4, R85, R80, 0xff, RZ, 0xc0, !PT ;  /* 0x000000ff50557812 */ /* 0x000fe4000788c0ff */
[----:B------:R-:W-:Y:S02]  /*6bb0*/  CS2R R50, SRZ ;  /* 0x0000000000327805 */ /* 0x000fe4000001ff00 */
[----:B------:R-:W-:Y:S02]  /*6bc0*/  SEL R2, RZ, 0xffffffff, P3 ;  /* 0xffffffffff027807 */ /* 0x000fe40001800000 */
[----:B------:R-:W-:Y:S02]  /*6bd0*/  CS2R R48, SRZ ;  /* 0x0000000000307805 */ /* 0x000fe4000001ff00 */
[----:B------:R-:W-:Y:S02]  /*6be0*/  P2R R98, PR, RZ, 0x20 ;  /* 0x00000020ff627803 */ /* 0x000fe40000000000 */
[----:B------:R-:W-:Y:S02]  /*6bf0*/  @P5 SHF.L.U32 R4, R90, 0x1f, RZ ;  /* 0x0000001f5a045819 */ /* 0x000fe400000006ff */
[----:B------:R-:W-:Y:S02]  /*6c00*/  @P2 SEL R2, R3, R2, !P4 ;  /* 0x0000000203022207 */ /* 0x000fe40006000000 */
[----:B------:R-:W1:Y:S02]  /*6c10*/  @P5 SYNCS.PHASECHK.TRANS64.TRYWAIT P1, [UR44+0x70], R4 ;  /* 0x00007004ff0055a7 */ /* 0x000e64000802112c */
[----:B------:R-:W-:Y:S04]  /*6c20*/  LOP3.LUT R2, R2, 0x1, RZ, 0xc0, !PT ;  /* 0x0000000102027812 */ /* 0x000fe800078ec0ff */
[----:B------:R-:W-:Y:S04]  /*6c30*/  ISETP.NE.U32.AND P2, PT, R2, 0x1, PT ;  /* 0x000000010200780c */ /* 0x000fe80003f45070 */
[----:B------:R-:W-:Y:S01]  /*6c40*/  P2R R60, PR, RZ, 0x4 ;  /* 0x00000004ff3c7803 */ /* 0x000fe20000000000 */
[----:B------:R2:W4:Y:S01]  /*6c50*/  SYNCS.PHASECHK.TRANS64.TRYWAIT P0, [R99+URZ+0xe0], R0 ;  /* 0x0000e000630075a7 */ /* 0x00052200080011ff */
[----:B-1----:R-:W-:Y:S01]  /*6c60*/  @P5 SEL R47, RZ, 0x1, !P1 ;  /* 0x00000001ff2f5807 */ /* 0x002fe20004800000 */
[----:B--2---:R-:W-:Y:S06]  /*6c70*/  @!P5 BRA `(.L_x_114) ;  /* 0x000000000058d947 */ /* 0x004fec0003800000 */
[----:B------:R-:W-:Y:S01]  /*6c80*/  IMAD.MOV.U32 R75, RZ, RZ, RZ ;  /* 0x000000ffff4b7224 */ /* 0x000fe200078e00ff */
[----:B------:R-:W-:Y:S01]  /*6c90*/  ISETP.NE.AND P1, PT, R47, RZ, PT ;  /* 0x000000ff2f00720c */ /* 0x000fe20003f25270 */
[----:B------:R-:W-:Y:S01]  /*6ca0*/  BSSY B0, `(.L_x_115) ;  /* 0x000000c000007945 */ /* 0x000fe20003800000 */
[----:B------:R-:W-:Y:S02]  /*6cb0*/  CS2R R50, SRZ ;  /* 0x0000000000327805 */ /* 0x000fe4000001ff00 */
[----:B------:R-:W-:Y:S02]  /*6cc0*/  CS2R R48, SRZ ;  /* 0x0000000000307805 */ /* 0x000fe4000001ff00 */
[----:B------:R-:W-:Y:S02]  /*6cd0*/  CS2R R58, SRZ ;  /* 0x00000000003a7805 */ /* 0x000fe4000001ff00 */
[----:B------:R-:W-:Y:S02]  /*6ce0*/  CS2R R56, SRZ ;  /* 0x0000000000387805 */ /* 0x000fe4000001ff00 */
[----:B------:R-:W-:Y:S02]  /*6cf0*/  CS2R R66, SRZ ;  /* 0x0000000000427805 */ /* 0x000fe4000001ff00 */
[----:B------:R-:W-:Y:S02]  /*6d00*/  CS2R R64, SRZ ;  /* 0x0000000000407805 */ /* 0x000fe4000001ff00 */
[----:B------:R-:W-:Y:S01]  /*6d10*/  CS2R R72, SRZ ;  /* 0x0000000000487805 */ /* 0x000fe2000001ff00 */
[----:B------:R-:W-:Y:S06]  /*6d20*/  @P1 BRA `(.L_x_116) ;  /* 0x00000000000c1947 */ /* 0x000fec0003800000 */
[----:B------:R-:W-:Y:S04]  /*6d30*/  SHF.L.U32 R3, R90, 0x1f, RZ ;  /* 0x0000001f5a037819 */ /* 0x000fe800000006ff */
[----:B------:R-:W1:Y:S02]  /*6d40*/  SYNCS.PHASECHK.TRANS64.TRYWAIT P1, [UR44+0x70], R3 ;  /* 0x00007003ff0075a7 */ /* 0x000e64000802112c */
[----:B-1----:R-:W-:Y:S05]  /*6d50*/  @!P1 BRA `(.L_x_117) ;  /* 0x0000003c00e09947 */ /* 0x002fea0003800000 */
.L_x_116:
[----:B------:R-:W-:Y:S05]  /*6d60*/  BSYNC B0 ;  /* 0x0000000000007941 */ /* 0x000fea0003800000 */
.L_x_115:
[----:B------:R-:W-:Y:S01]  /*6d70*/  ISETP.NE.AND P1, PT, R60, RZ, PT ;  /* 0x000000ff3c00720c */ /* 0x000fe20003f25270 */
[----:B------:R-:W-:Y:S11]  /*6d80*/  HFMA2 R46, -RZ, RZ, 0, 5.9604644775390625e-08 ;  /* 0x00000001ff2e7431 */ /* 0x000ff600000001ff */
[----:B------:R-:W-:Y:S01]  /*6d90*/  @!UPT UIADD3 URZ, UPT, UPT, URZ, URZ, URZ ;  /* 0x000000fffffff290 */ /* 0x000fe2000fffe0ff */
[----:B------:R2:W1:Y:S04]  /*6da0*/  @P1 LDS.128 R48, [R93] ;  /* 0x000000005d301984 */ /* 0x0004680000000c00 */
[----:B------:R2:W1:Y:S04]  /*6db0*/  @P1 LDS.128 R56, [R92+0x10] ;  /* 0x000010005c381984 */ /* 0x0004680000000c00 */
[----:B------:R2:W1:Y:S04]  /*6dc0*/  @P1 LDS.128 R64, [R91+0x20] ;  /* 0x000020005b401984 */ /* 0x0004680000000c00 */
[----:B------:R2:W1:Y:S02]  /*6dd0*/  @P1 LDS.128 R72, [R87+0x30] ;  /* 0x0000300057481984 */ /* 0x0004640000000c00 */
.L_x_114:
[----:B------:R-:W-:Y:S05]  /*6de0*/  BSYNC B1 ;  /* 0x0000000000017941 */ /* 0x000fea0003800000 */
.L_x_113:
[----:B-1----:R-:W-:Y:S04]  /*6df0*/  SHF.R.U32.HI R2, RZ, 0x15, R39 ;  /* 0x00000015ff027819 */ /* 0x002fe80000011627 */
[----:B------:R-:W-:Y:S01]  /*6e00*/  LOP3.LUT P1, RZ, R2, 0x3, R81, 0x48, !PT ;  /* 0x0000000302ff7812 */ /* 0x000fe20007824851 */
[----:B------:R-:W-:Y:S01]  /*6e10*/  @!UPT UIADD3 URZ, UPT, UPT, URZ, URZ, URZ ;  /* 0x000000fffffff290 */ /* 0x000fe2000fffe0ff */
[----:B----4-:R-:W-:Y:S11]  /*6e20*/  @P0 BRA `(.L_x_118) ;  /* 0x0000000000080947 */ /* 0x010ff60003800000 */
[----:B------:R-:W1:Y:S02]  /*6e30*/  SYNCS.PHASECHK.TRANS64.TRYWAIT P0, [R99+URZ+0xe0], R0 ;  /* 0x0000e000630075a7 */ /* 0x000e6400080011ff */
[----:B-1----:R-:W-:Y:S05]  /*6e40*/  @!P0 BRA `(.L_x_119) ;  /* 0x0000003c00bc8947 */ /* 0x002fea0003800000 */
.L_x_118:
[----:B------:R-:W-:Y:S05]  /*6e50*/  @!P1 BRA `(.L_x_120) ;  /* 0x0000000000409947 */ /* 0x000fea0003800000 */
[----:B------:R-:W4:Y:S01]  /*6e60*/  LDCU.64 UR8, c[0x4][0x70] ;  /* 0x01000e00ff0877ac */ /* 0x000f220008000a00 */
[----:B------:R-:W-:Y:S01]  /*6e70*/  MOV R3, 0x0 ;  /* 0x0000000000037802 */ /* 0x000fe20000000f00 */
[----:B------:R-:W-:Y:S02]  /*6e80*/  HFMA2 R12, -RZ, RZ, 0, 5.9604644775390625e-08 ;  /* 0x00000001ff0c7431 */ /* 0x000fe400000001ff */
[----:B------:R-:W-:Y:S02]  /*6e90*/  IMAD.MOV.U32 R8, RZ, RZ, 0x192 ;  /* 0x00000192ff087424 */ /* 0x000fe400078e00ff */
[----:B------:R-:W-:Y:S01]  /*6ea0*/  IMAD.MOV.U32 R13, RZ, RZ, RZ ;  /* 0x000000ffff0d7224 */ /* 0x000fe200078e00ff */
[----:B------:R-:W5:Y:S01]  /*6eb0*/  LDCU.64 UR6, c[0x4][0x78] ;  /* 0x01000f00ff0677ac */ /* 0x000f620008000a00 */
[----:B------:R-:W1:Y:S01]  /*6ec0*/  LDC.64 R2, c[0x4][R3] ;  /* 0x0100000003027b82 */ /* 0x000e620000000a00 */
[----:B------:R-:W2:Y:S01]  /*6ed0*/  LDCU.64 UR4, c[0x4][0x10] ;  /* 0x01000200ff0477ac */ /* 0x000ea20008000a00 */
[----:B----4-:R-:W-:Y:S01]  /*6ee0*/  MOV R5, UR9 ;  /* 0x0000000900057c02 */ /* 0x010fe20008000f00 */
[----:B------:R-:W-:Y:S01]  /*6ef0*/  IMAD.U32 R4, RZ, RZ, UR8 ;  /* 0x00000008ff047e24 */ /* 0x000fe2000f8e00ff */
[----:B-----5:R-:W-:Y:S01]  /*6f00*/  MOV R7, UR7 ;  /* 0x0000000700077c02 */ /* 0x020fe20008000f00 */
[----:B------:R-:W-:Y:S01]  /*6f10*/  IMAD.U32 R6, RZ, RZ, UR6 ;  /* 0x00000006ff067e24 */ /* 0x000fe2000f8e00ff */
[----:B--2---:R-:W-:Y:S01]  /*6f20*/  MOV R11, UR5 ;  /* 0x00000005000b7c02 */ /* 0x004fe20008000f00 */
[----:B------:R-:W-:Y:S02]  /*6f30*/  IMAD.U32 R10, RZ, RZ, UR4 ;  /* 0x00000004ff0a7e24 */ /* 0x000fe4000f8e00ff */
[----:B------:R-:W-:Y:S07]  /*6f40*/  LEPC R20, `(.L_x_120) ;  /* 0x000000001014794e */ /* 0x000fee0000000000 */
[----:B-1-3--:R-:W-:Y:S05]  /*6f50*/  CALL.ABS.NOINC R2 ;  /* 0x0000000002007343 */ /* 0x00afea0003c00000 */
.L_x_120:
[C---:B------:R-:W-:Y:S01]  /*6f60*/  SHF.L.U32 R40, R48.reuse, 0x10, RZ ;  /* 0x0000001030287819 */ /* 0x040fe200000006ff */
[----:B------:R-:W-:Y:S05]  /*6f70*/  WARPSYNC.ALL ;  /* 0x0000000000007948 */ /* 0x000fea0003800000 */
[----:B------:R-:W-:Y:S01]  /*6f80*/  R2UR UR4, R39 ;  /* 0x00000000270472ca */ /* 0x000fe200000e0000 */
[----:B------:R-:W-:Y:S01]  /*6f90*/  BSSY.RECONVERGENT B0, `(.L_x_121) ;  /* 0x0000088000007945 */ /* 0x000fe20003800200 */
[----:B------:R-:W-:Y:S02]  /*6fa0*/  LOP3.LUT R43, R48, 0xffff0000, RZ, 0xc0, !PT ;  /* 0xffff0000302b7812 */ /* 0x000fe400078ec0ff */
[----:B------:R-:W-:Y:S02]  /*6fb0*/  SHF.L.U32 R42, R49, 0x10, RZ ;  /* 0x00000010312a7819 */ /* 0x000fe400000006ff */
[----:B------:R-:W-:Y:S02]  /*6fc0*/  SHF.L.U32 R45, R51, 0x10, RZ ;  /* 0x00000010332d7819 */ /* 0x000fe400000006ff */
[----:B------:R-:W-:Y:S02]  /*6fd0*/  LOP3.LUT R44, R75, 0xffff0000, RZ, 0xc0, !PT ;  /* 0xffff00004b2c7812 */ /* 0x000fe400078ec0ff */
[----:B------:R-:W-:Y:S03]  /*6fe0*/  ISETP.NE.AND P0, PT, R95, RZ, PT ;  /* 0x000000ff5f00720c */ /* 0x000fe60003f05270 */
[----:B------:R-:W1:Y:S02]  /*6ff0*/  LDTM.x32 R4, tmem[UR4] ;  /* 0x00000004000479ee */ /* 0x000e6400082c0000 */
[C---:B-1-3--:R-:W-:Y:S01]  /*7000*/  FMUL R0, R38.reuse, R4 ;  /* 0x0000000426007220 */ /* 0x04afe20000400000 */
[C---:B------:R-:W-:Y:S01]  /*7010*/  FMUL R2, R38.reuse, R5 ;  /* 0x0000000526027220 */ /* 0x040fe20000400000 */
[C---:B------:R-:W-:Y:S01]  /*7020*/  FMUL R3, R38.reuse, R6 ;  /* 0x0000000626037220 */ /* 0x040fe20000400000 */
[----:B------:R-:W-:Y:S01]  /*7030*/  FMUL R7, R38, R7 ;  /* 0x0000000726077220 */ /* 0x000fe20000400000 */
[----:B------:R-:W-:Y:S01]  /*7040*/  FFMA R0, R41, R40, R0 ;  /* 0x0000002829007223 */ /* 0x000fe20000000000 */
[----:B------:R-:W-:Y:S01]  /*7050*/  LOP3.LUT R40, R49, 0xffff0000, RZ, 0xc0, !PT ;  /* 0xffff000031287812 */ /* 0x000fe200078ec0ff */
[C---:B------:R-:W-:Y:S01]  /*7060*/  FFMA R2, R41.reuse, R43, R2 ;  /* 0x0000002b29027223 */ /* 0x040fe20000000002 */
[C---:B------:R-:W-:Y:S01]  /*7070*/  SHF.L.U32 R43, R50.reuse, 0x10, RZ ;  /* 0x00000010322b7819 */ /* 0x040fe200000006ff */
[C---:B------:R-:W-:Y:S01]  /*7080*/  FFMA R3, R41.reuse, R42, R3 ;  /* 0x0000002a29037223 */ /* 0x040fe20000000003 */
[----:B------:R-:W-:Y:S01]  /*7090*/  LOP3.LUT R42, R50, 0xffff0000, RZ, 0xc0, !PT ;  /* 0xffff0000322a7812 */ /* 0x000fe200078ec0ff */
[----:B------:R-:W-:Y:S01]  /*70a0*/  FMUL R4, R38, R8 ;  /* 0x0000000826047220 */ /* 0x000fe20000400000 */
[----:B------:R-:W-:Y:S01]  /*70b0*/  F2FP.BF16.F32.PACK_AB R52, R2, R0 ;  /* 0x000000000234723e */ /* 0x000fe200000010ff */
[----:B------:R-:W-:Y:S01]  /*70c0*/  FFMA R7, R41, R40, R7 ;  /* 0x0000002829077223 */ /* 0x000fe20000000007 */
[----:B------:R-:W-:Y:S01]  /*70d0*/  LOP3.LUT R40, R51, 0xffff0000, RZ, 0xc0, !PT ;  /* 0xffff000033287812 */ /* 0x000fe200078ec0ff */
[C---:B------:R-:W-:Y:S01]  /*70e0*/  FMUL R5, R38.reuse, R9 ;  /* 0x0000000926057220 */ /* 0x040fe20000400000 */
[C---:B------:R-:W-:Y:S01]  /*70f0*/  FMUL R6, R38.reuse, R10 ;  /* 0x0000000a26067220 */ /* 0x040fe20000400000 */
[----:B------:R-:W-:Y:S01]  /*7100*/  FMUL R11, R38, R11 ;  /* 0x0000000b260b7220 */ /* 0x000fe20000400000 */
[----:B------:R-:W-:Y:S01]  /*7110*/  F2FP.BF16.F32.PACK_AB R53, R7, R3 ;  /* 0x000000030735723e */ /* 0x000fe200000010ff */
[C---:B------:R-:W-:Y:S01]  /*7120*/  FFMA R4, R41.reuse, R43, R4 ;  /* 0x0000002b29047223 */ /* 0x040fe20000000004 */
[C---:B------:R-:W-:Y:S01]  /*7130*/  SHF.L.U32 R43, R56.reuse, 0x10, RZ ;  /* 0x00000010382b7819 */ /* 0x040fe200000006ff */
[----:B------:R-:W-:Y:S01]  /*7140*/  FFMA R5, R41, R42, R5 ;  /* 0x0000002a29057223 */ /* 0x000fe20000000005 */
[----:B------:R-:W-:Y:S01]  /*7150*/  LOP3.LUT R42, R57, 0xffff0000, RZ, 0xc0, !PT ;  /* 0xffff0000392a7812 */ /* 0x000fe200078ec0ff */
[----:B------:R-:W-:Y:S01]  /*7160*/  FFMA R6, R41, R45, R6 ;  /* 0x0000002d29067223 */ /* 0x000fe20000000006 */
[----:B------:R-:W-:Y:S01]  /*7170*/  SHF.L.U32 R45, R57, 0x10, RZ ;  /* 0x00000010392d7819 */ /* 0x000fe200000006ff */
[----:B------:R-:W-:Y:S01]  /*7180*/  FFMA R11, R41, R40, R11 ;  /* 0x00000028290b7223 */ /* 0x000fe2000000000b */
[----:B------:R-:W-:Y:S01]  /*7190*/  LOP3.LUT R40, R56, 0xffff0000, RZ, 0xc0, !PT ;  /* 0xffff000038287812 */ /* 0x000fe200078ec0ff */
[C---:B------:R-:W-:Y:S01]  /*71a0*/  FMUL R8, R38.reuse, R12 ;  /* 0x0000000c26087220 */ /* 0x040fe20000400000 */
[----:B------:R-:W-:Y:S01]  /*71b0*/  F2FP.BF16.F32.PACK_AB R54, R5, R4 ;  /* 0x000000040536723e */ /* 0x000fe200000010ff */
[C---:B------:R-:W-:Y:S01]  /*71c0*/  FMUL R9, R38.reuse, R13 ;  /* 0x0000000d26097220 */ /* 0x040fe20000400000 */
[----:B------:R-:W-:Y:S01]  /*71d0*/  F2FP.BF16.F32.PACK_AB R55, R11, R6 ;  /* 0x000000060b37723e */ /* 0x000fe200000010ff */
[C---:B------:R-:W-:Y:S01]  /*71e0*/  FMUL R10, R38.reuse, R14 ;  /* 0x0000000e260a7220 */ /* 0x040fe20000400000 */
[----:B------:R-:W-:Y:S01]  /*71f0*/  FMUL R15, R38, R15 ;  /* 0x0000000f260f7220 */ /* 0x000fe20000400000 */
[----:B------:R-:W-:Y:S01]  /*7200*/  FFMA R8, R41, R43, R8 ;  /* 0x0000002b29087223 */ /* 0x000fe20000000008 */
[----:B------:R-:W-:Y:S01]  /*7210*/  SHF.L.U32 R43, R59, 0x10, RZ ;  /* 0x000000103b2b7819 */ /* 0x000fe200000006ff */
[C---:B------:R-:W-:Y:S01]  /*7220*/  FFMA R9, R41.reuse, R40, R9 ;  /* 0x0000002829097223 */ /* 0x040fe20000000009 */
[C---:B------:R-:W-:Y:S01]  /*7230*/  SHF.L.U32 R40, R58.reuse, 0x10, RZ ;  /* 0x000000103a287819 */ /* 0x040fe200000006ff */
        /* <DEDUP_REMOVED lines=8> */
[----:B------:R-:W-:Y:S01]  /*72c0*/  FMUL R14, R38, R18 ;  /* 0x00000012260e7220 */ /* 0x000fe20000400000 */
[----:B------:R-:W-:Y:S01]  /*72d0*/  FFMA R12, R41, R40, R12 ;  /* 0x00000028290c7223 */ /* 0x000fe2000000000c */
[----:B------:R-:W-:Y:S01]  /*72e0*/  LOP3.LUT R40, R59, 0xffff0000, RZ, 0xc0, !PT ;  /* 0xffff00003b287812 */ /* 0x000fe200078ec0ff */
[C---:B------:R-:W-:Y:S01]  /*72f0*/  FFMA R13, R41.reuse, R42, R13 ;  /* 0x0000002a290d7223 */ /* 0x040fe2000000000d */
[----:B------:R-:W-:Y:S01]  /*7300*/  LOP3.LUT R42, R64, 0xffff0000, RZ, 0xc0, !PT ;  /* 0xffff0000402a7812 */ /* 0x000fe200078ec0ff */
[----:B------:R-:W-:Y:S01]  /*7310*/  FMUL R19, R38, R19 ;  /* 0x0000001326137220 */ /* 0x000fe20000400000 */
[----:B------:R-:W-:Y:S01]  /*7320*/  FFMA R14, R41, R43, R14 ;  /* 0x0000002b290e7223 */ /* 0x000fe2000000000e */
[----:B------:R-:W-:Y:S01]  /*7330*/  SHF.L.U32 R43, R64, 0x10, RZ ;  /* 0x00000010402b7819 */ /* 0x000fe200000006ff */
[----:B------:R1:W-:Y:S01]  /*7340*/  STS.128 [R93], R52 ;  /* 0x000000345d007388 */ /* 0x0003e20000000c00 */
[----:B------:R-:W-:Y:S01]  /*7350*/  F2FP.BF16.F32.PACK_AB R70, R13, R12 ;  /* 0x0000000c0d46723e */ /* 0x000fe200000010ff */
[C---:B------:R-:W-:Y:S01]  /*7360*/  FMUL R16, R38.reuse, R20 ;  /* 0x0000001426107220 */ /* 0x040fe20000400000 */
        /* <DEDUP_REMOVED lines=8> */
[C---:B------:R-:W-:Y:S01]  /*73f0*/  FFMA R17, R41.reuse, R42, R17 ;  /* 0x0000002a29117223 */ /* 0x040fe20000000011 */
[----:B------:R-:W-:Y:S01]  /*7400*/  FFMA R18, R41, R45, R18 ;  /* 0x0000002d29127223 */ /* 0x000fe20000000012 */
[----:B------:R1:W-:Y:S01]  /*7410*/  STS.128 [R92+0x10], R68 ;  /* 0x000010445c007388 */ /* 0x0003e20000000c00 */
[----:B------:R-:W-:Y:S01]  /*7420*/  SHF.L.U32 R45, R67, 0x10, RZ ;  /* 0x00000010432d7819 */ /* 0x000fe200000006ff */
[----:B------:R-:W-:Y:S01]  /*7430*/  FFMA R23, R41, R40, R23 ;  /* 0x0000002829177223 */ /* 0x000fe20000000017 */
[----:B------:R-:W-:Y:S01]  /*7440*/  LOP3.LUT R40, R66, 0xffff0000, RZ, 0xc0, !PT ;  /* 0xffff000042287812 */ /* 0x000fe200078ec0ff */
[C---:B------:R-:W-:Y:S01]  /*7450*/  FMUL R20, R38.reuse, R24 ;  /* 0x0000001826147220 */ /* 0x040fe20000400000 */
[----:B------:R-:W-:Y:S01]  /*7460*/  LOP3.LUT R42, R67, 0xffff0000, RZ, 0xc0, !PT ;  /* 0xffff0000432a7812 */ /* 0x000fe200078ec0ff */
[C---:B------:R-:W-:Y:S01]  /*7470*/  FMUL R21, R38.reuse, R25 ;  /* 0x0000001926157220 */ /* 0x040fe20000400000 */
[----:B------:R-:W-:Y:S01]  /*7480*/  F2FP.BF16.F32.PACK_AB R100, R17, R16 ;  /* 0x000000101164723e */ /* 0x000fe200000010ff */
[C---:B------:R-:W-:Y:S01]  /*7490*/  FMUL R22, R38.reuse, R26 ;  /* 0x0000001a26167220 */ /* 0x040fe20000400000 */
[----:B------:R-:W-:Y:S01]  /*74a0*/  FMUL R27, R38, R27 ;  /* 0x0000001b261b7220 */ /* 0x000fe20000400000 */
[C---:B------:R-:W-:Y:S01]  /*74b0*/  FFMA R20, R41.reuse, R43, R20 ;  /* 0x0000002b29147223 */ /* 0x040fe20000000014 */
[C---:B------:R-:W-:Y:S01]  /*74c0*/  FFMA R21, R41.reuse, R40, R21 ;  /* 0x0000002829157223 */ /* 0x040fe20000000015 */
[C---:B------:R-:W-:Y:S01]  /*74d0*/  FFMA R22, R41.reuse, R45, R22 ;  /* 0x0000002d29167223 */ /* 0x040fe20000000016 */
[----:B------:R-:W-:Y:S01]  /*74e0*/  FFMA R27, R41, R42, R27 ;  /* 0x0000002a291b7223 */ /* 0x000fe2000000001b */
[----:B------:R-:W-:Y:S01]  /*74f0*/  SHF.L.U32 R40, R72, 0x10, RZ ;  /* 0x0000001048287819 */ /* 0x000fe200000006ff */
[----:B------:R-:W-:Y:S01]  /*7500*/  FMUL R24, R38, R28 ;  /* 0x0000001c26187220 */ /* 0x000fe20000400000 */
[----:B------:R-:W-:Y:S01]  /*7510*/  LOP3.LUT R42, R72, 0xffff0000, RZ, 0xc0, !PT ;  /* 0xffff0000482a7812 */ /* 0x000fe200078ec0ff */
[C---:B------:R-:W-:Y:S01]  /*7520*/  FMUL R25, R38.reuse, R29 ;  /* 0x0000001d26197220 */ /* 0x040fe20000400000 */
[----:B------:R-:W-:Y:S01]  /*7530*/  SHF.L.U32 R43, R73, 0x10, RZ ;  /* 0x00000010492b7819 */ /* 0x000fe200000006ff */
[C---:B------:R-:W-:Y:S01]  /*7540*/  FMUL R26, R38.reuse, R30 ;  /* 0x0000001e261a7220 */ /* 0x040fe20000400000 */
[C---:B------:R-:W-:Y:S01]  /*7550*/  FFMA R24, R41.reuse, R40, R24 ;  /* 0x0000002829187223 */ /* 0x040fe20000000018 */
[----:B------:R-:W-:Y:S01]  /*7560*/  FFMA R25, R41, R42, R25 ;  /* 0x0000002a29197223 */ /* 0x000fe20000000019 */
[----:B------:R-:W-:Y:S01]  /*7570*/  LOP3.LUT R40, R73, 0xffff0000, RZ, 0xc0, !PT ;  /* 0xffff000049287812 */ /* 0x000fe200078ec0ff */
[----:B------:R-:W-:Y:S01]  /*7580*/  FFMA R26, R41, R43, R26 ;  /* 0x0000002b291a7223 */ /* 0x000fe2000000001a */
[----:B------:R-:W-:Y:S01]  /*7590*/  FMUL R31, R38, R31 ;  /* 0x0000001f261f7220 */ /* 0x000fe20000400000 */
[----:B------:R-:W-:Y:S01]  /*75a0*/  SHF.L.U32 R43, R74, 0x10, RZ ;  /* 0x000000104a2b7819 */ /* 0x000fe200000006ff */
[----:B------:R-:W-:Y:S01]  /*75b0*/  FMUL R28, R38, R32 ;  /* 0x00000020261c7220 */ /* 0x000fe20000400000 */
[----:B------:R-:W-:Y:S01]  /*75c0*/  LOP3.LUT R42, R74, 0xffff0000, RZ, 0xc0, !PT ;  /* 0xffff00004a2a7812 */ /* 0x000fe200078ec0ff */
[C---:B------:R-:W-:Y:S01]  /*75d0*/  FMUL R29, R38.reuse, R33 ;  /* 0x00000021261d7220 */ /* 0x040fe20000400000 */
[----:B------:R-:W-:Y:S01]  /*75e0*/  SHF.L.U32 R45, R75, 0x10, RZ ;  /* 0x000000104b2d7819 */ /* 0x000fe200000006ff */
[C---:B------:R-:W-:Y:S01]  /*75f0*/  FMUL R30, R38.reuse, R34 ;  /* 0x00000022261e7220 */ /* 0x040fe20000400000 */
[----:B------:R-:W-:Y:S01]  /*7600*/  FFMA R31, R41, R40, R31 ;  /* 0x00000028291f7223 */ /* 0x000fe2000000001f */
[----:B------:R-:W-:Y:S01]  /*7610*/  FMUL R35, R38, R35 ;  /* 0x0000002326237220 */ /* 0x000fe20000400000 */
[----:B------:R-:W-:Y:S01]  /*7620*/  F2FP.BF16.F32.PACK_AB R101, R23, R18 ;  /* 0x000000121765723e */ /* 0x000fe200000010ff */
[----:B------:R-:W-:Y:S01]  /*7630*/  FFMA R28, R41, R43, R28 ;  /* 0x0000002b291c7223 */ /* 0x000fe2000000001c */
[----:B------:R-:W-:Y:S01]  /*7640*/  F2FP.BF16.F32.PACK_AB R102, R21, R20 ;  /* 0x000000141566723e */ /* 0x000fe200000010ff */
[----:B------:R-:W-:Y:S01]  /*7650*/  FFMA R29, R41, R42, R29 ;  /* 0x0000002a291d7223 */ /* 0x000fe2000000001d */
[----:B------:R-:W-:Y:S01]  /*7660*/  F2FP.BF16.F32.PACK_AB R103, R27, R22 ;  /* 0x000000161b67723e */ /* 0x000fe200000010ff */
[C---:B------:R-:W-:Y:S01]  /*7670*/  FFMA R30, R41.reuse, R45, R30 ;  /* 0x0000002d291e7223 */ /* 0x040fe2000000001e */
[----:B------:R-:W-:Y:S01]  /*7680*/  FFMA R35, R41, R44, R35 ;  /* 0x0000002c29237223 */ /* 0x000fe20000000023 */
[----:B------:R-:W-:Y:S02]  /*7690*/  F2FP.BF16.F32.PACK_AB R104, R25, R24 ;  /* 0x000000181968723e */ /* 0x000fe400000010ff */
[----:B------:R1:W-:Y:S01]  /*76a0*/  STS.128 [R91+0x20], R100 ;  /* 0x000020645b007388 */ /* 0x0003e20000000c00 */
[----:B------:R-:W-:Y:S02]  /*76b0*/  F2FP.BF16.F32.PACK_AB R105, R31, R26 ;  /* 0x0000001a1f69723e */ /* 0x000fe400000010ff */
[----:B------:R-:W-:Y:S02]  /*76c0*/  F2FP.BF16.F32.PACK_AB R106, R29, R28 ;  /* 0x0000001c1d6a723e */ /* 0x000fe400000010ff */
[----:B------:R-:W-:Y:S05]  /*76d0*/  F2FP.BF16.F32.PACK_AB R107, R35, R30 ;  /* 0x0000001e236b723e */ /* 0x000fea00000010ff */
[----:B------:R1:W-:Y:S01]  /*76e0*/  STS.128 [R87+0x30], R104 ;  /* 0x0000306857007388 */ /* 0x0003e20000000c00 */
[----:B------:R-:W-:Y:S01]  /*76f0*/  @!PT LDS RZ, [RZ] ;  /* 0x00000000fffff984 */ /* 0x000fe20000000800 */
[----:B------:R-:W-:Y:S01]  /*7700*/  @!PT LDS RZ, [RZ] ;  /* 0x00000000fffff984 */ /* 0x000fe20000000800 */
[----:B------:R-:W-:Y:S01]  /*7710*/  @!PT LDS RZ, [RZ] ;  /* 0x00000000fffff984 */ /* 0x000fe20000000800 */
[----:B------:R-:W-:Y:S01]  /*7720*/  @!PT LDS RZ, [RZ] ;  /* 0x00000000fffff984 */ /* 0x000fe20000000800 */
[----:B------:R3:W-:Y:S07]  /*7730*/  MEMBAR.ALL.CTA ;  /* 0x0000000000007992 */ /* 0x0007ee0000008000 */
[----:B---3--:R-:W3:Y:S02]  /*7740*/  FENCE.VIEW.ASYNC.S ;  /* 0x00000000000073c6 */ /* 0x008ee40000000000 */
[----:B---3--:R-:W-:Y:S06]  /*7750*/  BAR.SYNC.DEFER_BLOCKING 0x1, 0x80 ;  /* 0x0042000000007b1d */ /* 0x008fec0000010000 */
[----:B------:R-:W-:Y:S05]  /*7760*/  @P0 BRA `(.L_x_122) ;  /* 0x0000000000280947 */ /* 0x000fea0003800000 */
[----:B------:R-:W3:Y:S01]  /*7770*/  LDCU.64 UR6, c[0x0][0x348] ;  /* 0x00006900ff0677ac */ /* 0x000ee20008000a00 */
[----:B------:R-:W-:Y:S01]  /*7780*/  UIADD3 UR4, UPT, UPT, UR44, 0x200, URZ ;  /* 0x000002002c047890 */ /* 0x000fe2000fffe0ff */
[----:B------:R-:W-:Y:S05]  /*7790*/  UMOV UR51, UR36 ;  /* 0x0000002400337c82 */ /* 0x000fea0008000000 */
[----:B------:R-:W-:Y:S04]  /*77a0*/  MOV R84, UR4 ;  /* 0x0000000400547c02 */ /* 0x000fe80008000f00 */
[----:B------:R-:W-:Y:S01]  /*77b0*/  R2UR UR48, R84 ;  /* 0x00000000543072ca */ /* 0x000fe200000e0000 */
[----:B---3--:R-:W-:Y:S04]  /*77c0*/  UIADD3 UR4, UP0, UPT, UR6, 0xa80, URZ ;  /* 0x00000a8006047890 */ /* 0x008fe8000ff1e0ff */
[----:B------:R-:W-:Y:S09]  /*77d0*/  UIADD3.X UR5, UPT, UPT, URZ, UR7, URZ, UP0, !UPT ;  /* 0x00000007ff057290 */ /* 0x000ff200087fe4ff */
[----:B------:R3:W-:Y:S01]  /*77e0*/  UTMASTG.3D [UR48], [UR4] ;  /* 0x00000030040073b5 */ /* 0x0007e20008010000 */
[----:B------:R0:W-:Y:S01]  /*77f0*/  UTMACMDFLUSH ;  /* 0x00000000000079b7 */ /* 0x0001e20000000000 */
[----:B---3--:R-:W-:Y:S04]  /*7800*/  DEPBAR.LE SB0, 0x1 ;  /* 0x000080400000791a */ /* 0x008fe80000000000 */
.L_x_122:
[----:B------:R-:W-:Y:S05]  /*7810*/  BSYNC.RECONVERGENT B0 ;  /* 0x0000000000007941 */ /* 0x000fea0003800200 */
.L_x_121:
[----:B------:R-:W-:Y:S01]  /*7820*/  BAR.SYNC.DEFER_BLOCKING 0x1, 0x80 ;  /* 0x0042000000007b1d */ /* 0x000fe20000010000 */
[----:B------:R-:W-:Y:S01]  /*7830*/  ISETP.NE.AND P1, PT, R98, RZ, PT ;  /* 0x000000ff6200720c */ /* 0x000fe20003f25270 */
[----:B------:R-:W-:Y:S01]  /*7840*/  UISETP.NE.AND UP0, UPT, UR47, URZ, UPT ;  /* 0x000000ff2f00728c */ /* 0x000fe2000bf05270 */
[----:B------:R-:W-:Y:S11]  /*7850*/  LEA R3, R46, UR44, 0x3 ;  /* 0x0000002c2e037c11 */ /* 0x000ff6000f8e18ff */
[----:B------:R-:W-:Y:S01]  /*7860*/  @P1 SHF.L.U32 R2, R90, 0x1f, RZ ;  /* 0x0000001f5a021819 */ /* 0x000fe200000006ff */
[----:B------:R-:W-:Y:S06]  /*7870*/  BRA.U !UP0, `(.L_x_123) ;  /* 0x0000000108247547 */ /* 0x000fec000b800000 */
[----:B------:R-:W-:Y:S01]  /*7880*/  IMAD.U32 R5, RZ, RZ, UR46 ;  /* 0x0000002eff057e24 */ /* 0x000fe2000f8e00ff */
[----:B------:R-:W-:Y:S01]  /*7890*/  MOV R0, UR52 ;  /* 0x0000003400007c02 */ /* 0x000fe20008000f00 */
[----:B------:R-:W-:Y:S03]  /*78a0*/  UIADD3 UR4, UPT, UPT, UR46, 0x1, URZ ;  /* 0x000000012e047890 */ /* 0x000fe6000fffe0ff */
[----:B------:R-:W-:Y:S01]  /*78b0*/  @P1 LEA R5, R5, UR44, 0x3 ;  /* 0x0000002c05051c11 */ /* 0x000fe2000f8e18ff */
[----:B------:R-:W-:Y:S04]  /*78c0*/  UISETP.NE.AND UP0, UPT, UR4, 0x4, UPT ;  /* 0x000000040400788c */ /* 0x000fe8000bf05270 */
[----:B------:R-:W-:Y:S01]  /*78d0*/  @P1 VIADD R5, R5, 0x90 ;  /* 0x0000009005051836 */ /* 0x000fe20000000000 */
[----:B------:R-:W-:Y:S04]  /*78e0*/  USEL UR46, UR4, URZ, UP0 ;  /* 0x000000ff042e7287 */ /* 0x000fe80008000000 */
[----:B------:R-:W-:Y:S04]  /*78f0*/  @P1 PRMT R0, R0, 0x654, R5 ;  /* 0x0000065400001816 */ /* 0x000fe80000000005 */
[----:B------:R3:W-:Y:S04]  /*7900*/  @P1 SYNCS.ARRIVE.TRANS64.RED.A1T0 RZ, [R0+URZ], RZ ;  /* 0x000000ff00ff19a7 */ /* 0x0007e800081004ff */
.L_x_123:
[----:B------:R-:W4:Y:S01]  /*7910*/  @P1 SYNCS.PHASECHK.TRANS64.TRYWAIT P0, [R3+URZ+0x70], R2 ;  /* 0x00007002030015a7 */ /* 0x000f2200080011ff */
[----:B------:R-:W-:Y:S01]  /*7920*/  BSSY B1, `(.L_x_124) ;  /* 0x0000016000017945 */ /* 0x000fe20003800000 */
[----:B----4-:R-:W-:Y:S03]  /*7930*/  @P1 SEL R47, RZ, 0x1, !P0 ;  /* 0x00000001ff2f1807 */ /* 0x010fe60004000000 */
[----:B------:R-:W-:Y:S05]  /*7940*/  @!P1 BRA `(.L_x_125) ;  /* 0x00000000004c9947 */ /* 0x000fea0003800000 */
[----:B------:R-:W-:Y:S01]  /*7950*/  ISETP.NE.AND P0, PT, R47, RZ, PT ;  /* 0x000000ff2f00720c */ /* 0x000fe20003f05270 */
[----:B------:R-:W-:Y:S01]  /*7960*/  BSSY B0, `(.L_x_126) ;  /* 0x000000b000007945 */ /* 0x000fe20003800000 */
[----:B------:R-:W-:Y:S11]  /*7970*/  ISETP.NE.AND P1, PT, R60, RZ, PT ;  /* 0x000000ff3c00720c */ /* 0x000ff60003f25270 */
[----:B------:R-:W-:Y:S02]  /*7980*/  @!UPT UIADD3 URZ, UPT, UPT, URZ, URZ, URZ ;  /* 0x000000fffffff290 */ /* 0x000fe4000fffe0ff */
[C---:B------:R-:W-:Y:S01]  /*7990*/  @P1 IMAD R6, R46.reuse, 0x2000, R93 ;  /* 0x000020002e061824 */ /* 0x040fe200078e025d */
[C---:B------:R-:W-:Y:S01]  /*79a0*/  @P1 LEA R4, R46.reuse, R91, 0xd ;  /* 0x0000005b2e041211 */ /* 0x040fe200078e68ff */
[C---:B------:R-:W-:Y:S02]  /*79b0*/  @P1 IMAD R5, R46.reuse, 0x2000, R92 ;  /* 0x000020002e051824 */ /* 0x040fe400078e025c */
[----:B------:R-:W-:Y:S01]  /*79c0*/  @P1 IMAD R2, R46, 0x2000, R87 ;  /* 0x000020002e021824 */ /* 0x000fe200078e0257 */
[----:B------:R-:W-:Y:S06]  /*79d0*/  @P0 BRA `(.L_x_127) ;  /* 0x00000000000c0947 */ /* 0x000fec0003800000 */
[----:B---3--:R-:W-:Y:S04]  /*79e0*/  SHF.L.U32 R0, R90, 0x1f, RZ ;  /* 0x0000001f5a007819 */ /* 0x008fe800000006ff */
[----:B------:R-:W3:Y:S02]  /*79f0*/  SYNCS.PHASECHK.TRANS64.TRYWAIT P0, [R3+URZ+0x70], R0 ;  /* 0x00007000030075a7 */ /* 0x000ee400080011ff */
[----:B---3--:R-:W-:Y:S05]  /*7a00*/  @!P0 BRA `(.L_x_128) ;  /* 0x0000003000e08947 */ /* 0x008fea0003800000 */
.L_x_127:
[----:B------:R-:W-:Y:S05]  /*7a10*/  BSYNC B0 ;  /* 0x0000000000007941 */ /* 0x000fea0003800000 */
.L_x_126:
[----:B------:R-:W-:Y:S02]  /*7a20*/  ISETP.NE.AND P0, PT, R60, RZ, PT ;  /* 0x000000ff3c00720c */ /* 0x000fe40003f05270 */
[----:B------:R-:W-:Y:S11]  /*7a30*/  IADD3 R46, PT, PT, R46, 0x1, RZ ;  /* 0x000000012e2e7810 */ /* 0x000ff60007ffe0ff */
[----:B------:R4:W1:Y:S04]  /*7a40*/  @P0 LDS.128 R48, [R6] ;  /* 0x0000000006300984 */ /* 0x0008680000000c00 */
[----:B------:R4:W1:Y:S04]  /*7a50*/  @P0 LDS.128 R56, [R5+0x10] ;  /* 0x0000100005380984 */ /* 0x0008680000000c00 */
[----:B------:R4:W1:Y:S04]  /*7a60*/  @P0 LDS.128 R64, [R4+0x20] ;  /* 0x0000200004400984 */ /* 0x0008680000000c00 */
[----:B------:R4:W1:Y:S02]  /*7a70*/  @P0 LDS.128 R72, [R2+0x30] ;  /* 0x0000300002480984 */ /* 0x0008640000000c00 */
.L_x_125:
[----:B------:R-:W-:Y:S05]  /*7a80*/  BSYNC B1 ;  /* 0x0000000000017941 */ /* 0x000fea0003800000 */
.L_x_124:
[----:B---3--:R-:W-:Y:S05]  /*7a90*/  VIADD R0, R39, 0x20 ;  /* 0x0000002027007836 */ /* 0x008fea0000000000 */
[----:B------:R-:W-:Y:S04]  /*7aa0*/  SHF.R.U32.HI R0, RZ, 0x15, R0 ;  /* 0x00000015ff007819 */ /* 0x000fe80000011600 */
[----:B------:R-:W-:Y:S11]  /*7ab0*/  LOP3.LUT P0, RZ, R0, 0x3, R81, 0x48, !PT ;  /* 0x0000000300ff7812 */ /* 0x000ff60007804851 */
[----:B------:R-:W-:Y:S02]  /*7ac0*/  @!UPT UIADD3 URZ, UPT, UPT, URZ, URZ, URZ ;  /* 0x000000fffffff290 */ /* 0x000fe4000fffe0ff */
[----:B------:R-:W-:Y:S05]  /*7ad0*/  @!P0 BRA `(.L_x_129) ;  /* 0x0000000000408947 */ /* 0x000fea0003800000 */
[----:B------:R-:W3:Y:S01]  /*7ae0*/  LDCU.64 UR8, c[0x4][0x70] ;  /* 0x01000e00ff0877ac */ /* 0x000ee20008000a00 */
[----:B------:R-:W-:Y:S01]  /*7af0*/  MOV R3, 0x0 ;  /* 0x0000000000037802 */ /* 0x000fe20000000f00 */
[----:B------:R-:W-:Y:S02]  /*7b00*/  HFMA2 R12, -RZ, RZ, 0, 5.9604644775390625e-08 ;  /* 0x00000001ff0c7431 */ /* 0x000fe400000001ff */
[----:B------:R-:W-:Y:S02]  /*7b10*/  IMAD.MOV.U32 R8, RZ, RZ, 0x192 ;  /* 0x00000192ff087424 */ /* 0x000fe400078e00ff */
[----:B------:R-:W-:Y:S01]  /*7b20*/  IMAD.MOV.U32 R13, RZ, RZ, RZ ;  /* 0x000000ffff0d7224 */ /* 0x000fe200078e00ff */
[----:B------:R-:W5:Y:S01]  /*7b30*/  LDCU.64 UR6, c[0x4][0x78] ;  /* 0x01000f00ff0677ac */ /* 0x000f620008000a00 */
[----:B----4-:R-:W4:Y:S01]  /*7b40*/  LDC.64 R2, c[0x4][R3] ;  /* 0x0100000003027b82 */ /* 0x010f220000000a00 */
[----:B------:R-:W2:Y:S01]  /*7b50*/  LDCU.64 UR4, c[0x4][0x10] ;  /* 0x01000200ff0477ac */ /* 0x000ea20008000a00 */
[----:B---3--:R-:W-:Y:S01]  /*7b60*/  MOV R5, UR9 ;  /* 0x0000000900057c02 */ /* 0x008fe20008000f00 */
[----:B------:R-:W-:Y:S01]  /*7b70*/  IMAD.U32 R4, RZ, RZ, UR8 ;  /* 0x00000008ff047e24 */ /* 0x000fe2000f8e00ff */
[----:B-----5:R-:W-:Y:S01]  /*7b80*/  MOV R7, UR7 ;  /* 0x0000000700077c02 */ /* 0x020fe20008000f00 */
[----:B------:R-:W-:Y:S01]  /*7b90*/  IMAD.U32 R6, RZ, RZ, UR6 ;  /* 0x00000006ff067e24 */ /* 0x000fe2000f8e00ff */
[----:B--2---:R-:W-:Y:S01]  /*7ba0*/  MOV R11, UR5 ;  /* 0x00000005000b7c02 */ /* 0x004fe20008000f00 */
[----:B------:R-:W-:Y:S02]  /*7bb0*/  IMAD.U32 R10, RZ, RZ, UR4 ;  /* 0x00000004ff0a7e24 */ /* 0x000fe4000f8e00ff */
[----:B------:R-:W-:Y:S07]  /*7bc0*/  LEPC R20, `(.L_x_129) ;  /* 0x000000001014794e */ /* 0x000fee0000000000 */
[----:B-1--4-:R-:W-:Y:S05]  /*7bd0*/  CALL.ABS.NOINC R2 ;  /* 0x0000000002007343 */ /* 0x012fea0003c00000 */
.L_x_129:
[C---:B-1----:R-:W-:Y:S01]  /*7be0*/  SHF.L.U32 R40, R48.reuse, 0x10, RZ ;  /* 0x0000001030287819 */ /* 0x042fe200000006ff */
[----:B------:R-:W-:Y:S05]  /*7bf0*/  WARPSYNC.ALL ;  /* 0x0000000000007948 */ /* 0x000fea0003800000 */
[----:B------:R-:W-:Y:S01]  /*7c00*/  R2UR UR4, R39 ;  /* 0x00000000270472ca */ /* 0x000fe200000e0000 */
[----:B------:R-:W-:Y:S01]  /*7c10*/  BSSY.RECONVERGENT B0, `(.L_x_130) ;  /* 0x0000090000007945 */ /* 0x000fe20003800200 */
[----:B------:R-:W-:Y:S02]  /*7c20*/  LOP3.LUT R43, R48, 0xffff0000, RZ, 0xc0, !PT ;  /* 0xffff0000302b7812 */ /* 0x000fe400078ec0ff */
[----:B------:R-:W-:Y:S02]  /*7c30*/  LOP3.LUT R42, R49, 0xffff0000, RZ, 0xc0, !PT ;  /* 0xffff0000312a7812 */ /* 0x000fe400078ec0ff */
[----:B------:R-:W-:Y:S02]  /*7c40*/  SHF.L.U32 R45, R51, 0x10, RZ ;  /* 0x00000010332d7819 */ /* 0x000fe400000006ff */
[----:B------:R-:W-:Y:S02]  /*7c50*/  ISETP.NE.AND P6, PT, R98, RZ, PT ;  /* 0x000000ff6200720c */ /* 0x000fe40003fc5270 */
[----:B------:R-:W-:Y:S02]  /*7c60*/  MOV R52, UR46 ;  /* 0x0000002e00347c02 */ /* 0x000fe40008000f00 */
[----:B------:R-:W-:Y:S01]  /*7c70*/  MOV R61, UR52 ;  /* 0x00000034003d7c02 */ /* 0x000fe20008000f00 */
[----:B----4-:R-:W1:Y:S01]  /*7c80*/  LDTM.x32 R4, tmem[UR4+0x20] ;  /* 0x00002004000479ee */ /* 0x010e6200082c0000 */
[----:B------:R-:W-:Y:S02]  /*7c90*/  LOP3.LUT R44, R75, 0xffff0000, RZ, 0xc0, !PT ;  /* 0xffff00004b2c7812 */ /* 0x000fe400078ec0ff */
[----:B------:R-:W-:Y:S02]  /*7ca0*/  ISETP.NE.AND P0, PT, R95, RZ, PT ;  /* 0x000000ff5f00720c */ /* 0x000fe40003f05270 */
[----:B------:R-:W-:Y:S03]  /*7cb0*/  LEA R62, R46, UR44, 0x3 ;  /* 0x0000002c2e3e7c11 */ /* 0x000fe6000f8e18ff */
[----:B------:R-:W-:Y:S02]  /*7cc0*/  @P6 LEA R52, R52, UR44, 0x3 ;  /* 0x0000002c34346c11 */ /* 0x000fe4000f8e18ff */
[----:B------:R-:W-:Y:S02]  /*7cd0*/  @P6 SHF.L.U32 R63, R90, 0x1f, RZ ;  /* 0x0000001f5a3f6819 */ /* 0x000fe400000006ff */
[----:B------:R-:W-:Y:S04]  /*7ce0*/  @P6 IADD3 R52, PT, PT, R52, 0x90, RZ ;  /* 0x0000009034346810 */ /* 0x000fe80007ffe0ff */
[----:B------:R-:W-:Y:S01]  /*7cf0*/  @P6 PRMT R61, R61, 0x654, R52 ;  /* 0x000006543d3d6816 */ /* 0x000fe20000000034 */
[C---:B-1----:R-:W-:Y:S01]  /*7d00*/  FMUL R0, R38.reuse, R4 ;  /* 0x0000000426007220 */ /* 0x042fe20000400000 */
[C---:B------:R-:W-:Y:S01]  /*7d10*/  FMUL R2, R38.reuse, R5 ;  /* 0x0000000526027220 */ /* 0x040fe20000400000 */
[C---:B------:R-:W-:Y:S01]  /*7d20*/  FMUL R3, R38.reuse, R6 ;  /* 0x0000000626037220 */ /* 0x040fe20000400000 */
[----:B------:R-:W-:Y:S01]  /*7d30*/  FMUL R7, R38, R7 ;  /* 0x0000000726077220 */ /* 0x000fe20000400000 */
[----:B------:R-:W-:Y:S01]  /*7d40*/  FFMA R0, R41, R40, R0 ;  /* 0x0000002829007223 */ /* 0x000fe20000000000 */
[----:B------:R-:W-:Y:S01]  /*7d50*/  SHF.L.U32 R40, R49, 0x10, RZ ;  /* 0x0000001031287819 */ /* 0x000fe200000006ff */
[C---:B------:R-:W-:Y:S01]  /*7d60*/  FFMA R2, R41.reuse, R43, R2 ;  /* 0x0000002b29027223 */ /* 0x040fe20000000002 */
[----:B------:R-:W-:Y:S01]  /*7d70*/  SHF.L.U32 R43, R50, 0x10, RZ ;  /* 0x00000010322b7819 */ /* 0x000fe200000006ff */
[C---:B------:R-:W-:Y:S01]  /*7d80*/  FMUL R4, R38.reuse, R8 ;  /* 0x0000000826047220 */ /* 0x040fe20000400000 */
[----:B------:R-:W-:Y:S01]  /*7d90*/  FMUL R5, R38, R9 ;  /* 0x0000000926057220 */ /* 0x000fe20000400000 */
[C---:B------:R-:W-:Y:S01]  /*7da0*/  FFMA R3, R41.reuse, R40, R3 ;  /* 0x0000002829037223 */ /* 0x040fe20000000003 */
[----:B------:R-:W-:Y:S01]  /*7db0*/  LOP3.LUT R40, R50, 0xffff0000, RZ, 0xc0, !PT ;  /* 0xffff000032287812 */ /* 0x000fe200078ec0ff */
[----:B------:R-:W-:Y:S01]  /*7dc0*/  FFMA R7, R41, R42, R7 ;  /* 0x0000002a29077223 */ /* 0x000fe20000000007 */
[----:B------:R-:W-:Y:S01]  /*7dd0*/  LOP3.LUT R42, R51, 0xffff0000, RZ, 0xc0, !PT ;  /* 0xffff0000332a7812 */ /* 0x000fe200078ec0ff */
[----:B------:R-:W-:Y:S01]  /*7de0*/  FMUL R6, R38, R10 ;  /* 0x0000000a26067220 */ /* 0x000fe20000400000 */
[----:B------:R-:W-:Y:S01]  /*7df0*/  F2FP.BF16.F32.PACK_AB R52, R2, R0 ;  /* 0x000000000234723e */ /* 0x000fe200000010ff */
[----:B------:R-:W-:Y:S01]  /*7e00*/  FMUL R11, R38, R11 ;  /* 0x0000000b260b7220 */ /* 0x000fe20000400000 */
[----:B------:R-:W-:Y:S01]  /*7e10*/  F2FP.BF16.F32.PACK_AB R53, R7, R3 ;  /* 0x000000030735723e */ /* 0x000fe200000010ff */
        /* <DEDUP_REMOVED lines=20> */
[C---:B------:R-:W-:Y:S01]  /*7f60*/  FMUL R12, R38.reuse, R16 ;  /* 0x00000010260c7220 */ /* 0x040fe20000400000 */
        /* <DEDUP_REMOVED lines=13> */
[----:B------:R1:W-:Y:S01]  /*8040*/  STS.128 [R93+0x2000], R52 ;  /* 0x002000345d007388 */ /* 0x0003e20000000c00 */
[----:B------:R-:W-:Y:S01]  /*8050*/  F2FP.BF16.F32.PACK_AB R70, R13, R12 ;  /* 0x0000000c0d46723e */ /* 0x000fe200000010ff */
[----:B------:R-:W-:Y:S01]  /*8060*/  FFMA R19, R41, R40, R19 ;  /* 0x0000002829137223 */ /* 0x000fe20000000013 */
[----:B------:R-:W-:Y:S01]  /*8070*/  LOP3.LUT R40, R64, 0xffff0000, RZ, 0xc0, !PT ;  /* 0xffff000040287812 */ /* 0x000fe200078ec0ff */
[C---:B------:R-:W-:Y:S01]  /*8080*/  FMUL R16, R38.reuse, R20 ;  /* 0x0000001426107220 */ /* 0x040fe20000400000 */
[C---:B------:R-:W-:Y:S01]  /*8090*/  FMUL R17, R38.reuse, R21 ;  /* 0x0000001526117220 */ /* 0x040fe20000400000 */
[C---:B------:R-:W-:Y:S01]  /*80a0*/  FMUL R18, R38.reuse, R22 ;  /* 0x0000001626127220 */ /* 0x040fe20000400000 */
[----:B------:R-:W-:Y:S01]  /*80b0*/  F2FP.BF16.F32.PACK_AB R71, R19, R14 ;  /* 0x0000000e1347723e */ /* 0x000fe200000010ff */
[----:B------:R-:W-:Y:S01]  /*80c0*/  FMUL R23, R38, R23 ;  /* 0x0000001726177220 */ /* 0x000fe20000400000 */
[----:B------:R-:W-:Y:S01]  /*80d0*/  FFMA R16, R41, R43, R16 ;  /* 0x0000002b29107223 */ /* 0x000fe20000000010 */
[----:B------:R-:W-:Y:S01]  /*80e0*/  SHF.L.U32 R43, R67, 0x10, RZ ;  /* 0x00000010432b7819 */ /* 0x000fe200000006ff */
[C---:B------:R-:W-:Y:S01]  /*80f0*/  FFMA R17, R41.reuse, R40, R17 ;  /* 0x0000002829117223 */ /* 0x040fe20000000011 */
[----:B------:R1:W-:Y:S01]  /*8100*/  STS.128 [R92+0x2010], R68 ;  /* 0x002010445c007388 */ /* 0x0003e20000000c00 */
        /* <DEDUP_REMOVED lines=8> */
[C---:B------:R-:W-:Y:S01]  /*8190*/  FMUL R22, R38.reuse, R26 ;  /* 0x0000001a26167220 */ /* 0x040fe20000400000 */
[----:B------:R-:W-:Y:S01]  /*81a0*/  FFMA R20, R41, R40, R20 ;  /* 0x0000002829147223 */ /* 0x000fe20000000014 */
[----:B------:R-:W-:Y:S01]  /*81b0*/  LOP3.LUT R40, R67, 0xffff0000, RZ, 0xc0, !PT ;  /* 0xffff000043287812 */ /* 0x000fe200078ec0ff */
[C---:B------:R-:W-:Y:S01]  /*81c0*/  FFMA R21, R41.reuse, R42, R21 ;  /* 0x0000002a29157223 */ /* 0x040fe20000000015 */
[C---:B------:R-:W-:Y:S01]  /*81d0*/  FFMA R22, R41.reuse, R43, R22 ;  /* 0x0000002b29167223 */ /* 0x040fe20000000016 */
[----:B------:R-:W-:Y:S01]  /*81e0*/  FMUL R27, R38, R27 ;  /* 0x0000001b261b7220 */ /* 0x000fe20000400000 */
[----:B------:R-:W-:Y:S01]  /*81f0*/  SHF.L.U32 R43, R72, 0x10, RZ ;  /* 0x00000010482b7819 */ /* 0x000fe200000006ff */
[----:B------:R-:W-:Y:S01]  /*8200*/  FMUL R24, R38, R28 ;  /* 0x0000001c26187220 */ /* 0x000fe20000400000 */
[----:B------:R-:W-:Y:S01]  /*8210*/  LOP3.LUT R42, R72, 0xffff0000, RZ, 0xc0, !PT ;  /* 0xffff0000482a7812 */ /* 0x000fe200078ec0ff */
[C---:B------:R-:W-:Y:S01]  /*8220*/  FMUL R25, R38.reuse, R29 ;  /* 0x0000001d26197220 */ /* 0x040fe20000400000 */
[C---:B------:R-:W-:Y:S01]  /*8230*/  FMUL R26, R38.reuse, R30 ;  /* 0x0000001e261a7220 */ /* 0x040fe20000400000 */
[C---:B------:R-:W-:Y:S01]  /*8240*/  FFMA R27, R41.reuse, R40, R27 ;  /* 0x00000028291b7223 */ /* 0x040fe2000000001b */
[----:B------:R-:W-:Y:S01]  /*8250*/  FFMA R24, R41, R43, R24 ;  /* 0x0000002b29187223 */ /* 0x000fe20000000018 */
[----:B------:R-:W-:Y:S01]  /*8260*/  LOP3.LUT R40, R73, 0xffff0000, RZ, 0xc0, !PT ;  /* 0xffff000049287812 */ /* 0x000fe200078ec0ff */
[C---:B------:R-:W-:Y:S01]  /*8270*/  FFMA R25, R41.reuse, R42, R25 ;  /* 0x0000002a29197223 */ /* 0x040fe20000000019 */
[----:B------:R-:W-:Y:S01]  /*8280*/  FMUL R31, R38, R31 ;  /* 0x0000001f261f7220 */ /* 0x000fe20000400000 */
[----:B------:R-:W-:Y:S01]  /*8290*/  SHF.L.U32 R43, R74, 0x10, RZ ;  /* 0x000000104a2b7819 */ /* 0x000fe200000006ff */
[----:B------:R-:W-:Y:S01]  /*82a0*/  FFMA R26, R41, R45, R26 ;  /* 0x0000002d291a7223 */ /* 0x000fe2000000001a */
        /* <DEDUP_REMOVED lines=29> */
[----:B------:R-:W-:Y:S02]  /*8480*/  UIADD3 UR9, UPT, UPT, UR49, 0x20, URZ ;  /* 0x0000002031097890 */ /* 0x000fe4000fffe0ff */
[----:B------:R-:W-:Y:S01]  /*8490*/  UIADD3 UR8, UPT, UPT, UR44, 0x2200, URZ ;  /* 0x000022002c087890 */ /* 0x000fe2000fffe0ff */
[----:B------:R-:W-:Y:S01]  /*84a0*/  UMOV UR10, UR50 ;  /* 0x00000032000a7c82 */ /* 0x000fe20008000000 */
[----:B------:R-:W-:Y:S01]  /*84b0*/  UMOV UR11, UR36 ;  /* 0x00000024000b7c82 */ /* 0x000fe20008000000 */
[----:B---3--:R-:W-:Y:S04]  /*84c0*/  UIADD3 UR4, UP0, UPT, UR6, 0xa80, URZ ;  /* 0x00000a8006047890 */ /* 0x008fe8000ff1e0ff */
[----:B------:R-:W-:Y:S09]  /*84d0*/  UIADD3.X UR5, UPT, UPT, URZ, UR7, URZ, UP0, !UPT ;  /* 0x00000007ff057290 */ /* 0x000ff200087fe4ff */
[----:B------:R3:W-:Y:S01]  /*84e0*/  UTMASTG.3D [UR8], [UR4] ;  /* 0x00000008040073b5 */ /* 0x0007e20008010000 */
[----:B------:R0:W-:Y:S01]  /*84f0*/  UTMACMDFLUSH ;  /* 0x00000000000079b7 */ /* 0x0001e20000000000 */
[----:B---3--:R-:W-:Y:S04]  /*8500*/  DEPBAR.LE SB0, 0x1 ;  /* 0x000080400000791a */ /* 0x008fe80000000000 */
.L_x_131:
[----:B------:R-:W-:Y:S05]  /*8510*/  BSYNC.RECONVERGENT B0 ;  /* 0x0000000000007941 */ /* 0x000fea0003800200 */
.L_x_130:
[----:B------:R-:W-:Y:S01]  /*8520*/  BAR.SYNC.DEFER_BLOCKING 0x1, 0x80 ;  /* 0x0042000000007b1d */ /* 0x000fe20000010000 */
[----:B------:R-:W-:Y:S04]  /*8530*/  UIADD3 UR4, UPT, UPT, UR46, 0x1, URZ ;  /* 0x000000012e047890 */ /* 0x000fe8000fffe0ff */
[----:B------:R-:W-:Y:S04]  /*8540*/  UISETP.NE.AND UP0, UPT, UR4, 0x4, UPT ;  /* 0x000000040400788c */ /* 0x000fe8000bf05270 */
[----:B------:R-:W-:Y:S01]  /*8550*/  USEL UR45, UR4, URZ, UP0 ;  /* 0x000000ff042d7287 */ /* 0x000fe20008000000 */
[----:B------:R3:W-:Y:S01]  /*8560*/  @P6 SYNCS.ARRIVE.TRANS64.RED.A1T0 RZ, [R61+URZ], RZ ;  /* 0x000000ff3dff69a7 */ /* 0x0007e200081004ff */
[----:B------:R-:W-:Y:S01]  /*8570*/  BSSY B1, `(.L_x_132) ;  /* 0x0000017000017945 */ /* 0x000fe20003800000 */
[----:B------:R-:W4:Y:S02]  /*8580*/  @P6 SYNCS.PHASECHK.TRANS64.TRYWAIT P0, [R62+URZ+0x70], R63 ;  /* 0x0000703f3e0065a7 */ /* 0x000f2400080011ff */
[----:B----4-:R-:W-:Y:S01]  /*8590*/  @P6 SEL R47, RZ, 0x1, !P0 ;  /* 0x00000001ff2f6807 */ /* 0x010fe20004000000 */
[----:B---3--:R-:W-:Y:S06]  /*85a0*/  @!P6 BRA `(.L_x_133) ;  /* 0x00000000004ce947 */ /* 0x008fec0003800000 */
        /* <DEDUP_REMOVED lines=9> */
[----:B------:R-:W-:Y:S04]  /*8640*/  SHF.L.U32 R5, R90, 0x1f, RZ ;  /* 0x0000001f5a057819 */ /* 0x000fe800000006ff */
[----:B------:R-:W3:Y:S02]  /*8650*/  SYNCS.PHASECHK.TRANS64.TRYWAIT P0, [R62+URZ+0x70], R5 ;  /* 0x000070053e0075a7 */ /* 0x000ee400080011ff */
[----:B---3--:R-:W-:Y:S05]  /*8660*/  @!P0 BRA `(.L_x_136) ;  /* 0x0000002400dc8947 */ /* 0x008fea0003800000 */
.L_x_135:
[----:B------:R-:W-:Y:S05]  /*8670*/  BSYNC B0 ;  /* 0x0000000000007941 */ /* 0x000fea0003800000 */
.L_x_134:
[----:B------:R-:W-:Y:S02]  /*8680*/  ISETP.NE.AND P0, PT, R60, RZ, PT ;  /* 0x000000ff3c00720c */ /* 0x000fe40003f05270 */
[----:B------:R-:W-:Y:S11]  /*8690*/  IADD3 R46, PT, PT, R46, 0x1, RZ ;  /* 0x000000012e2e7810 */ /* 0x000ff60007ffe0ff */
[----:B------:R4:W1:Y:S04]  /*86a0*/  @P0 LDS.128 R48, [R4] ;  /* 0x0000000004300984 */ /* 0x0008680000000c00 */
[----:B------:R4:W1:Y:S04]  /*86b0*/  @P0 LDS.128 R56, [R3+0x10] ;  /* 0x0000100003380984 */ /* 0x0008680000000c00 */
[----:B------:R4:W1:Y:S04]  /*86c0*/  @P0 LDS.128 R64, [R2+0x20] ;  /* 0x0000200002400984 */ /* 0x0008680000000c00 */
[----:B------:R4:W1:Y:S02]  /*86d0*/  @P0 LDS.128 R72, [R0+0x30] ;  /* 0x0000300000480984 */ /* 0x0008640000000c00 */
.L_x_133:
[----:B------:R-:W-:Y:S05]  /*86e0*/  BSYNC B1 ;  /* 0x0000000000017941 */ /* 0x000fea0003800000 */
.L_x_132:
[----:B----4-:R-:W-:Y:S05]  /*86f0*/  VIADD R0, R39, 0x40 ;  /* 0x0000004027007836 */ /* 0x010fea0000000000 */
        /* <DEDUP_REMOVED lines=9> */
[----:B------:R-:W4:Y:S01]  /*8790*/  LDCU.64 UR6, c[0x4][0x78] ;  /* 0x01000f00ff0677ac */ /* 0x000f220008000a00 */
[----:B------:R-:W1:Y:S01]  /*87a0*/  LDC.64 R2, c[0x4][R3] ;  /* 0x0100000003027b82 */ /* 0x000e620000000a00 */
[----:B------:R-:W5:Y:S01]  /*87b0*/  LDCU.64 UR4, c[0x4][0x10] ;  /* 0x01000200ff0477ac */ /* 0x000f620008000a00 */
[----:B---3--:R-:W-:Y:S01]  /*87c0*/  MOV R5, UR9 ;  /* 0x0000000900057c02 */ /* 0x008fe20008000f00 */
[----:B------:R-:W-:Y:S01]  /*87d0*/  IMAD.U32 R4, RZ, RZ, UR8 ;  /* 0x00000008ff047e24 */ /* 0x000fe2000f8e00ff */
[----:B----4-:R-:W-:Y:S01]  /*87e0*/  MOV R7, UR7 ;  /* 0x0000000700077c02 */ /* 0x010fe20008000f00 */
[----:B------:R-:W-:Y:S01]  /*87f0*/  IMAD.U32 R6, RZ, RZ, UR6 ;  /* 0x00000006ff067e24 */ /* 0x000fe2000f8e00ff */
[----:B-----5:R-:W-:Y:S01]  /*8800*/  MOV R11, UR5 ;  /* 0x00000005000b7c02 */ /* 0x020fe20008000f00 */
[----:B------:R-:W-:Y:S02]  /*8810*/  IMAD.U32 R10, RZ, RZ, UR4 ;  /* 0x00000004ff0a7e24 */ /* 0x000fe4000f8e00ff */
[----:B------:R-:W-:Y:S07]  /*8820*/  LEPC R20, `(.L_x_137) ;  /* 0x000000001014794e */ /* 0x000fee0000000000 */
[----:B-12---:R-:W-:Y:S05]  /*8830*/  CALL.ABS.NOINC R2 ;  /* 0x0000000002007343 */ /* 0x006fea0003c00000 */
.L_x_137:
        /* <DEDUP_REMOVED lines=10> */
[----:B---3--:R-:W1:Y:S01]  /*88e0*/  LDTM.x32 R4, tmem[UR4+0x40] ;  /* 0x00004004000479ee */ /* 0x008e6200082c0000 */
        /* <DEDUP_REMOVED lines=136> */
.L_x_139:
[----:B------:R-:W-:Y:S05]  /*9170*/  BSYNC.RECONVERGENT B0 ;  /* 0x0000000000007941 */ /* 0x000fea0003800200 */
.L_x_138:
        /* <DEDUP_REMOVED lines=21> */
.L_x_143:
[----:B------:R-:W-:Y:S05]  /*92d0*/  BSYNC B0 ;  /* 0x0000000000007941 */ /* 0x000fea0003800000 */
.L_x_142:
[----:B------:R-:W-:Y:S11]  /*92e0*/  ISETP.NE.AND P0, PT, R60, RZ, PT ;  /* 0x000000ff3c00720c */ /* 0x000ff60003f05270 */
[----:B------:R-:W-:Y:S02]  /*92f0*/  @!UPT UIADD3 URZ, UPT, UPT, URZ, URZ, URZ ;  /* 0x000000fffffff290 */ /* 0x000fe4000fffe0ff */
[----:B------:R4:W1:Y:S04]  /*9300*/  @P0 LDS.128 R48, [R3] ;  /* 0x0000000003300984 */ /* 0x0008680000000c00 */
[----:B------:R4:W1:Y:S04]  /*9310*/  @P0 LDS.128 R56, [R2+0x10] ;  /* 0x0000100002380984 */ /* 0x0008680000000c00 */
[----:B------:R4:W1:Y:S04]  /*9320*/  @P0 LDS.128 R64, [R0+0x20] ;  /* 0x0000200000400984 */ /* 0x0008680000000c00 */
[----:B------:R4:W1:Y:S02]  /*9330*/  @P0 LDS.128 R72, [R46+0x30] ;  /* 0x000030002e480984 */ /* 0x0008640000000c00 */
.L_x_141:
[----:B------:R-:W-:Y:S05]  /*9340*/  BSYNC B1 ;  /* 0x0000000000017941 */ /* 0x000fea0003800000 */
.L_x_140:
        /* <DEDUP_REMOVED lines=21> */
.L_x_145:
[----:B------:R-:W-:Y:S01]  /*94a0*/  ISETP.NE.AND P0, PT, R95, RZ, PT ;  /* 0x000000ff5f00720c */ /* 0x000fe20003f05270 */
[----:B------:R-:W-:Y:S05]  /*94b0*/  WARPSYNC.ALL ;  /* 0x0000000000007948 */ /* 0x000fea0003800000 */
[----:B------:R-:W-:Y:S01]  /*94c0*/  R2UR UR4, R39 ;  /* 0x00000000270472ca */ /* 0x000fe200000e0000 */
[----:B------:R-:W-:Y:S01]  /*94d0*/  BSSY.RECONVERGENT B0, `(.L_x_146) ;  /* 0x000008c000007945 */ /* 0x000fe20003800200 */
[C---:B-1----:R-:W-:Y:S02]  /*94e0*/  SHF.L.U32 R40, R48.reuse, 0x10, RZ ;  /* 0x0000001030287819 */ /* 0x042fe400000006ff */
[----:B------:R-:W-:Y:S02]  /*94f0*/  LOP3.LUT R42, R48, 0xffff0000, RZ, 0xc0, !PT ;  /* 0xffff0000302a7812 */ /* 0x000fe400078ec0ff */
[C---:B------:R-:W-:Y:S02]  /*9500*/  SHF.L.U32 R43, R49.reuse, 0x10, RZ ;  /* 0x00000010312b7819 */ /* 0x040fe400000006ff */
[----:B------:R-:W-:Y:S02]  /*9510*/  LOP3.LUT R44, R49, 0xffff0000, RZ, 0xc0, !PT ;  /* 0xffff0000312c7812 */ /* 0x000fe400078ec0ff */
[C---:B------:R-:W-:Y:S02]  /*9520*/  SHF.L.U32 R45, R50.reuse, 0x10, RZ ;  /* 0x00000010322d7819 */ /* 0x040fe400000006ff */
[----:B------:R-:W-:Y:S01]  /*9530*/  LOP3.LUT R46, R50, 0xffff0000, RZ, 0xc0, !PT ;  /* 0xffff0000322e7812 */ /* 0x000fe200078ec0ff */
[----:B---3--:R-:W1:Y:S01]  /*9540*/  LDTM.x32 R4, tmem[UR4+0x60] ;  /* 0x00006004000479ee */ /* 0x008e6200082c0000 */
[C---:B------:R-:W-:Y:S01]  /*9550*/  SHF.L.U32 R47, R51.reuse, 0x10, RZ ;  /* 0x00000010332f7819 */ /* 0x040fe200000006ff */
[----:B------:R-:W-:Y:S01]  /*9560*/  NOP ;  /* 0x0000000000007918 */ /* 0x000fe20000000000 */
[----:B------:R-:W-:Y:S02]  /*9570*/  LOP3.LUT R48, R51, 0xffff0000, RZ, 0xc0, !PT ;  /* 0xffff000033307812 */ /* 0x000fe400078ec0ff */
[C---:B------:R-:W-:Y:S02]  /*9580*/  SHF.L.U32 R49, R56.reuse, 0x10, RZ ;  /* 0x0000001038317819 */ /* 0x040fe400000006ff */
[----:B------:R-:W-:Y:S02]  /*9590*/  LOP3.LUT R51, R56, 0xffff0000, RZ, 0xc0, !PT ;  /* 0xffff000038337812 */ /* 0x000fe400078ec0ff */
[C---:B------:R-:W-:Y:S02]  /*95a0*/  SHF.L.U32 R50, R57.reuse, 0x10, RZ ;  /* 0x0000001039327819 */ /* 0x040fe400000006ff */
[----:B------:R-:W-:Y:S02]  /*95b0*/  LOP3.LUT R52, R57, 0xffff0000, RZ, 0xc0, !PT ;  /* 0xffff000039347812 */ /* 0x000fe400078ec0ff */
[C---:B------:R-:W-:Y:S02]  /*95c0*/  SHF.L.U32 R53, R58.reuse, 0x10, RZ ;  /* 0x000000103a357819 */ /* 0x040fe400000006ff */
[----:B------:R-:W-:Y:S02]  /*95d0*/  LOP3.LUT R54, R58, 0xffff0000, RZ, 0xc0, !PT ;  /* 0xffff00003a367812 */ /* 0x000fe400078ec0ff */
[----:B------:R-:W-:Y:S02]  /*95e0*/  SHF.L.U32 R55, R59, 0x10, RZ ;  /* 0x000000103b377819 */ /* 0x000fe400000006ff */
[----:B------:R-:W-:Y:S02]  /*95f0*/  IADD3 R99, PT, PT, R99, 0xf0, RZ ;  /* 0x000000f063637810 */ /* 0x000fe40007ffe0ff */
[----:B------:R-:W-:Y:S02]  /*9600*/  LOP3.LUT R56, R59, 0xffff0000, RZ, 0xc0, !PT ;  /* 0xffff00003b387812 */ /* 0x000fe400078ec0ff */
[----:B------:R-:W-:Y:S01]  /*9610*/  SHF.L.U32 R57, R64, 0x10, RZ ;  /* 0x0000001040397819 */ /* 0x000fe200000006ff */
[----:B-1----:R-:W-:Y:S01]  /*9620*/  FMUL R4, R38, R4 ;  /* 0x0000000426047220 */ /* 0x002fe20000400000 */
[----:B------:R-:W-:Y:S01]  /*9630*/  LOP3.LUT R58, R64, 0xffff0000, RZ, 0xc0, !PT ;  /* 0xffff0000403a7812 */ /* 0x000fe200078ec0ff */
[C---:B------:R-:W-:Y:S01]  /*9640*/  FMUL R5, R38.reuse, R5 ;  /* 0x0000000526057220 */ /* 0x040fe20000400000 */
[----:B------:R-:W-:Y:S01]  /*9650*/  LOP3.LUT R99, R99, 0xfefffff8, RZ, 0xc0, !PT ;  /* 0xfefffff863637812 */ /* 0x000fe200078ec0ff */
[C---:B------:R-:W-:Y:S01]  /*9660*/  FFMA R4, R41.reuse, R40, R4 ;  /* 0x0000002829047223 */ /* 0x040fe20000000004 */
[C---:B------:R-:W-:Y:S01]  /*9670*/  FMUL R6, R38.reuse, R6 ;  /* 0x0000000626067220 */ /* 0x040fe20000400000 */
[----:B------:R-:W-:Y:S01]  /*9680*/  FFMA R5, R41, R42, R5 ;  /* 0x0000002a29057223 */ /* 0x000fe20000000005 */
[----:B------:R-:W-:Y:S01]  /*9690*/  SHF.L.U32 R59, R65, 0x10, RZ ;  /* 0x00000010413b7819 */ /* 0x000fe200000006ff */
[----:B------:R1:W-:Y:S01]  /*96a0*/  SYNCS.ARRIVE.TRANS64.RED.A1T0 RZ, [R99+URZ], RZ ;  /* 0x000000ff63ff79a7 */ /* 0x0003e200081004ff */
[----:B------:R-:W-:Y:S01]  /*96b0*/  FFMA R6, R41, R43, R6 ;  /* 0x0000002b29067223 */ /* 0x000fe20000000006 */
[C---:B------:R-:W-:Y:S01]  /*96c0*/  FMUL R7, R38.reuse, R7 ;  /* 0x0000000726077220 */ /* 0x040fe20000400000 */
[----:B------:R-:W-:Y:S01]  /*96d0*/  F2FP.BF16.F32.PACK_AB R100, R5, R4 ;  /* 0x000000040564723e */ /* 0x000fe200000010ff */
[C---:B------:R-:W-:Y:S01]  /*96e0*/  FMUL R8, R38.reuse, R8 ;  /* 0x0000000826087220 */ /* 0x040fe20000400000 */
[----:B------:R-:W-:Y:S01]  /*96f0*/  FMUL R9, R38, R9 ;  /* 0x0000000926097220 */ /* 0x000fe20000400000 */
[----:B------:R-:W-:Y:S01]  /*9700*/  LOP3.LUT R60, R65, 0xffff0000, RZ, 0xc0, !PT ;  /* 0xffff0000413c7812 */ /* 0x000fe200078ec0ff */
[C---:B------:R-:W-:Y:S01]  /*9710*/  FFMA R7, R41.reuse, R44, R7 ;  /* 0x0000002c29077223 */ /* 0x040fe20000000007 */
[C---:B------:R-:W-:Y:S01]  /*9720*/  FFMA R8, R41.reuse, R45, R8 ;  /* 0x0000002d29087223 */ /* 0x040fe20000000008 */
[----:B------:R-:W-:Y:S01]  /*9730*/  SHF.L.U32 R61, R66, 0x10, RZ ;  /* 0x00000010423d7819 */ /* 0x000fe200000006ff */
[----:B------:R-:W-:Y:S01]  /*9740*/  FFMA R9, R41, R46, R9 ;  /* 0x0000002e29097223 */ /* 0x000fe20000000009 */
[C---:B------:R-:W-:Y:S01]  /*9750*/  FMUL R10, R38.reuse, R10 ;  /* 0x0000000a260a7220 */ /* 0x040fe20000400000 */
[----:B------:R-:W-:Y:S01]  /*9760*/  F2FP.BF16.F32.PACK_AB R101, R7, R6 ;  /* 0x000000060765723e */ /* 0x000fe200000010ff */
[C---:B------:R-:W-:Y:S01]  /*9770*/  FMUL R11, R38.reuse, R11 ;  /* 0x0000000b260b7220 */ /* 0x040fe20000400000 */
[----:B------:R-:W-:Y:S01]  /*9780*/  FMUL R0, R38, R12 ;  /* 0x0000000c26007220 */ /* 0x000fe20000400000 */
[----:B------:R-:W-:Y:S01]  /*9790*/  F2FP.BF16.F32.PACK_AB R102, R9, R8 ;  /* 0x000000080966723e */ /* 0x000fe200000010ff */
[C---:B------:R-:W-:Y:S01]  /*97a0*/  FFMA R10, R41.reuse, R47, R10 ;  /* 0x0000002f290a7223 */ /* 0x040fe2000000000a */
[C---:B------:R-:W-:Y:S01]  /*97b0*/  FFMA R11, R41.reuse, R48, R11 ;  /* 0x00000030290b7223 */ /* 0x040fe2000000000b */
[----:B------:R-:W-:Y:S01]  /*97c0*/  LOP3.LUT R62, R66, 0xffff0000, RZ, 0xc0, !PT ;  /* 0xffff0000423e7812 */ /* 0x000fe200078ec0ff */
[----:B------:R-:W-:Y:S01]  /*97d0*/  FFMA R0, R41, R49, R0 ;  /* 0x0000003129007223 */ /* 0x000fe20000000000 */
[C---:B------:R-:W-:Y:S01]  /*97e0*/  FMUL R2, R38.reuse, R13 ;  /* 0x0000000d26027220 */ /* 0x040fe20000400000 */
[----:B------:R-:W-:Y:S01]  /*97f0*/  SHF.L.U32 R63, R67, 0x10, RZ ;  /* 0x00000010433f7819 */ /* 0x000fe200000006ff */
[C---:B------:R-:W-:Y:S01]  /*9800*/  FMUL R3, R38.reuse, R14 ;  /* 0x0000000e26037220 */ /* 0x040fe20000400000 */
[----:B------:R-:W-:Y:S01]  /*9810*/  F2FP.BF16.F32.PACK_AB R103, R11, R10 ;  /* 0x0000000a0b67723e */ /* 0x000fe200000010ff */
[----:B------:R-:W-:Y:S01]  /*9820*/  FFMA R2, R41, R51, R2 ;  /* 0x0000003329027223 */ /* 0x000fe20000000002 */
[C---:B------:R-:W-:Y:S01]  /*9830*/  FMUL R15, R38.reuse, R15 ;  /* 0x0000000f260f7220 */ /* 0x040fe20000400000 */
[C---:B------:R-:W-:Y:S01]  /*9840*/  FMUL R12, R38.reuse, R16 ;  /* 0x00000010260c7220 */ /* 0x040fe20000400000 */
[----:B------:R-:W-:Y:S01]  /*9850*/  FMUL R13, R38, R17 ;  /* 0x00000011260d7220 */ /* 0x000fe20000400000 */
[----:B------:R1:W-:Y:S01]  /*9860*/  STS.128 [R93+0x6000], R100 ;  /* 0x006000645d007388 */ /* 0x0003e20000000c00 */
[----:B------:R-:W-:Y:S01]  /*9870*/  LOP3.LUT R64, R67, 0xffff0000, RZ, 0xc0, !PT ;  /* 0xffff000043407812 */ /* 0x000fe200078ec0ff */
[C---:B------:R-:W-:Y:S01]  /*9880*/  FFMA R3, R41.reuse, R50, R3 ;  /* 0x0000003229037223 */ /* 0x040fe20000000003 */
[----:B------:R-:W-:Y:S01]  /*9890*/  SHF.L.U32 R65, R72, 0x10, RZ ;  /* 0x0000001048417819 */ /* 0x000fe200000006ff */
[C---:B------:R-:W-:Y:S01]  /*98a0*/  FFMA R15, R41.reuse, R52, R15 ;  /* 0x00000034290f7223 */ /* 0x040fe2000000000f */
[----:B------:R-:W-:Y:S01]  /*98b0*/  F2FP.BF16.F32.PACK_AB R104, R2, R0 ;  /* 0x000000000268723e */ /* 0x000fe200000010ff */
[C---:B------:R-:W-:Y:S01]  /*98c0*/  FFMA R12, R41.reuse, R53, R12 ;  /* 0x00000035290c7223 */ /* 0x040fe2000000000c */
[C---:B------:R-:W-:Y:S01]  /*98d0*/  FFMA R13, R41.reuse, R54, R13 ;  /* 0x00000036290d7223 */ /* 0x040fe2000000000d */
[C---:B------:R-:W-:Y:S01]  /*98e0*/  FMUL R14, R38.reuse, R18 ;  /* 0x00000012260e7220 */ /* 0x040fe20000400000 */
[C---:B------:R-:W-:Y:S01]  /*98f0*/  FMUL R19, R38.reuse, R19 ;  /* 0x0000001326137220 */ /* 0x040fe20000400000 */
[C---:B------:R-:W-:Y:S01]  /*9900*/  FMUL R16, R38.reuse, R20 ;  /* 0x0000001426107220 */ /* 0x040fe20000400000 */
[C---:B------:R-:W-:Y:S01]  /*9910*/  FMUL R17, R38.reuse, R21 ;  /* 0x0000001526117220 */ /* 0x040fe20000400000 */
[C---:B------:R-:W-:Y:S01]  /*9920*/  FFMA R14, R41.reuse, R55, R14 ;  /* 0x00000037290e7223 */ /* 0x040fe2000000000e */
        /* <DEDUP_REMOVED lines=9> */
[----:B------:R-:W-:Y:S01]  /*99c0*/  FFMA R23, R41, R60, R23 ;  /* 0x0000003c29177223 */ /* 0x000fe20000000017 */
[C---:B------:R-:W-:Y:S01]  /*99d0*/  FMUL R27, R38.reuse, R27 ;  /* 0x0000001b261b7220 */ /* 0x040fe20000400000 */
[----:B------:R-:W-:Y:S01]  /*99e0*/  F2FP.BF16.F32.PACK_AB R105, R15, R3 ;  /* 0x000000030f69723e */ /* 0x000fe200000010ff */
[----:B------:R-:W-:Y:S01]  /*99f0*/  FFMA R20, R41, R61, R20 ;  /* 0x0000003d29147223 */ /* 0x000fe20000000014 */
[----:B------:R-:W-:Y:S01]  /*9a00*/  F2FP.BF16.F32.PACK_AB R106, R13, R12 ;  /* 0x0000000c0d6a723e */ /* 0x000fe200000010ff */
[----:B------:R-:W-:Y:S01]  /*9a10*/  FMUL R24, R38, R28 ;  /* 0x0000001c26187220 */ /* 0x000fe20000400000 */
[----:B------:R-:W-:Y:S01]  /*9a20*/  F2FP.BF16.F32.PACK_AB R107, R19, R14 ;  /* 0x0000000e136b723e */ /* 0x000fe200000010ff */
[----:B------:R-:W-:Y:S01]  /*9a30*/  FFMA R21, R41, R62, R21 ;  /* 0x0000003e29157223 */ /* 0x000fe20000000015 */
[----:B------:R-:W-:Y:S01]  /*9a40*/  LOP3.LUT R66, R72, 0xffff0000, RZ, 0xc0, !PT ;  /* 0xffff000048427812 */ /* 0x000fe200078ec0ff */
[C---:B------:R-:W-:Y:S01]  /*9a50*/  FMUL R25, R38.reuse, R29 ;  /* 0x0000001d26197220 */ /* 0x040fe20000400000 */
[----:B------:R-:W-:Y:S01]  /*9a60*/  SHF.L.U32 R67, R73, 0x10, RZ ;  /* 0x0000001049437819 */ /* 0x000fe200000006ff */
[----:B------:R1:W-:Y:S01]  /*9a70*/  STS.128 [R92+0x6010], R104 ;  /* 0x006010685c007388 */ /* 0x0003e20000000c00 */
[----:B------:R-:W-:Y:S01]  /*9a80*/  FFMA R22, R41, R63, R22 ;  /* 0x0000003f29167223 */ /* 0x000fe20000000016 */
[----:B------:R-:W-:Y:S01]  /*9a90*/  LOP3.LUT R68, R73, 0xffff0000, RZ, 0xc0, !PT ;  /* 0xffff000049447812 */ /* 0x000fe200078ec0ff */
[----:B------:R-:W-:Y:S01]  /*9aa0*/  FMUL R26, R38, R30 ;  /* 0x0000001e261a7220 */ /* 0x000fe20000400000 */
[C---:B------:R-:W-:Y:S01]  /*9ab0*/  FFMA R27, R41.reuse, R64, R27 ;  /* 0x00000040291b7223 */ /* 0x040fe2000000001b */
[----:B------:R-:W-:Y:S01]  /*9ac0*/  SHF.L.U32 R69, R74, 0x10, RZ ;  /* 0x000000104a457819 */ /* 0x000fe200000006ff */
[----:B------:R-:W-:Y:S01]  /*9ad0*/  FMUL R31, R38, R31 ;  /* 0x0000001f261f7220 */ /* 0x000fe20000400000 */
[C---:B------:R-:W-:Y:S01]  /*9ae0*/  FFMA R24, R41.reuse, R65, R24 ;  /* 0x0000004129187223 */ /* 0x040fe20000000018 */
[----:B------:R-:W-:Y:S01]  /*9af0*/  LOP3.LUT R70, R74, 0xffff0000, RZ, 0xc0, !PT ;  /* 0xffff00004a467812 */ /* 0x000fe200078ec0ff */
[C---:B------:R-:W-:Y:S01]  /*9b00*/  FMUL R28, R38.reuse, R32 ;  /* 0x00000020261c7220 */ /* 0x040fe20000400000 */
[----:B------:R-:W-:Y:S01]  /*9b10*/  FFMA R25, R41, R66, R25 ;  /* 0x0000004229197223 */ /* 0x000fe20000000019 */
[----:B------:R-:W-:Y:S01]  /*9b20*/  SHF.L.U32 R71, R75, 0x10, RZ ;  /* 0x000000104b477819 */ /* 0x000fe200000006ff */
[C---:B------:R-:W-:Y:S01]  /*9b30*/  FMUL R29, R38.reuse, R33 ;  /* 0x00000021261d7220 */ /* 0x040fe20000400000 */
[----:B------:R-:W-:Y:S01]  /*9b40*/  FFMA R26, R41, R67, R26 ;  /* 0x00000043291a7223 */ /* 0x000fe2000000001a */
[----:B------:R-:W-:Y:S01]  /*9b50*/  LOP3.LUT R72, R75, 0xffff0000, RZ, 0xc0, !PT ;  /* 0xffff00004b487812 */ /* 0x000fe200078ec0ff */
        /* <DEDUP_REMOVED lines=8> */
[----:B------:R-:W-:Y:S01]  /*9be0*/  FFMA R30, R41, R71, R30 ;  /* 0x00000047291e7223 */ /* 0x000fe2000000001e */
[----:B------:R-:W-:Y:S01]  /*9bf0*/  F2FP.BF16.F32.PACK_AB R111, R27, R22 ;  /* 0x000000161b6f723e */ /* 0x000fe200000010ff */
[----:B------:R-:W-:Y:S01]  /*9c00*/  FFMA R35, R41, R72, R35 ;  /* 0x0000004829237223 */ /* 0x000fe20000000023 */
[----:B------:R-:W-:Y:S02]  /*9c10*/  F2FP.BF16.F32.PACK_AB R112, R25, R24 ;  /* 0x000000181970723e */ /* 0x000fe400000010ff */
[----:B------:R-:W-:Y:S01]  /*9c20*/  F2FP.BF16.F32.PACK_AB R113, R31, R26 ;  /* 0x0000001a1f71723e */ /* 0x000fe200000010ff */
[----:B------:R1:W-:Y:S01]  /*9c30*/  STS.128 [R91+0x6020], R108 ;  /* 0x0060206c5b007388 */ /* 0x0003e20000000c00 */
        /* <DEDUP_REMOVED lines=21> */
.L_x_147:
[----:B------:R-:W-:Y:S05]  /*9d90*/  BSYNC.RECONVERGENT B0 ;  /* 0x0000000000007941 */ /* 0x000fea0003800200 */
.L_x_146:
[----:B------:R-:W-:Y:S01]  /*9da0*/  BAR.SYNC.DEFER_BLOCKING 0x1, 0x80 ;  /* 0x0042000000007b1d */ /* 0x000fe20000010000 */
[----:B------:R-:W-:Y:S01]  /*9db0*/  UISETP.NE.AND UP0, UPT, UR47, -0x4, UPT ;  /* 0xfffffffc2f00788c */ /* 0x000fe2000bf05270 */
[----:B------:R-:W-:Y:S08]  /*9dc0*/  IADD3 R0, PT, PT, R36, 0x1, RZ ;  /* 0x0000000124007810 */ /* 0x000ff00007ffe0ff */
[----:B------:R-:W-:Y:S05]  /*9dd0*/  BRA.U !UP0, `(.L_x_148) ;  /* 0x0000000108287547 */ /* 0x000fea000b800000 */
[----:B------:R-:W-:Y:S01]  /*9de0*/  ISETP.NE.AND P0, PT, R98, RZ, PT ;  /* 0x000000ff6200720c */ /* 0x000fe20003f05270 */
[----:B------:R-:W-:Y:S01]  /*9df0*/  IMAD.U32 R3, RZ, RZ, UR46 ;  /* 0x0000002eff037e24 */ /* 0x000fe2000f8e00ff */
[----:B------:R-:W-:Y:S01]  /*9e00*/  UIADD3 UR4, UPT, UPT, UR46, 0x1, URZ ;  /* 0x000000012e047890 */ /* 0x000fe2000fffe0ff */
[----:B------:R-:W-:Y:S03]  /*9e10*/  IMAD.U32 R2, RZ, RZ, UR52 ;  /* 0x00000034ff027e24 */ /* 0x000fe6000f8e00ff */
[----:B------:R-:W-:Y:S04]  /*9e20*/  UISETP.NE.AND UP0, UPT, UR4, 0x4, UPT ;  /* 0x000000040400788c */ /* 0x000fe8000bf05270 */
[----:B------:R-:W-:Y:S03]  /*9e30*/  USEL UR46, UR4, URZ, UP0 ;  /* 0x000000ff042e7287 */ /* 0x000fe60008000000 */
[----:B------:R-:W-:Y:S05]  /*9e40*/  @P0 LEA R3, R3, UR44, 0x3 ;  /* 0x0000002c03030c11 */ /* 0x000fea000f8e18ff */
[----:B------:R-:W-:Y:S05]  /*9e50*/  @P0 VIADD R3, R3, 0x90 ;  /* 0x0000009003030836 */ /* 0x000fea0000000000 */
[----:B------:R-:W-:Y:S04]  /*9e60*/  @P0 PRMT R2, R2, 0x654, R3 ;  /* 0x0000065402020816 */ /* 0x000fe80000000003 */
[----:B------:R3:W-:Y:S03]  /*9e70*/  @P0 SYNCS.ARRIVE.TRANS64.RED.A1T0 RZ, [R2+URZ], RZ ;  /* 0x000000ff02ff09a7 */ /* 0x0007e600081004ff */
.L_x_148:
[----:B------:R-:W-:Y:S01]  /*9e80*/  R2UR UR4, R82 ;  /* 0x00000000520472ca */ /* 0x000fe200000e0000 */
[----:B------:R-:W-:Y:S01]  /*9e90*/  UISETP.NE.AND UP0, UPT, UR62, URZ, UPT ;  /* 0x000000ff3e00728c */ /* 0x000fe2000bf05270 */
[----:B------:R-:W-:Y:S01]  /*9ea0*/  ISETP.NE.AND P0, PT, R86, 0x2, PT ;  /* 0x000000025600780c */ /* 0x000fe20003f05270 */
[----:B------:R-:W-:Y:S01]  /*9eb0*/  UIADD3 UR28, UPT, UPT, UR38, UR63, URZ ;  /* 0x0000003f261c7290 */ /* 0x000fe2000fffe0ff */
[----:B------:R-:W-:Y:S01]  /*9ec0*/  ISETP.NE.AND P1, PT, R0, 0x2, PT ;  /* 0x000000020000780c */ /* 0x000fe20003f25270 */
[----:B------:R-:W-:Y:S01]  /*9ed0*/  UIADD3 UR47, UPT, UPT, UR47, 0x4, URZ ;  /* 0x000000042f2f7890 */ /* 0x000fe2000fffe0ff */
[----:B------:R-:W-:Y:S01]  /*9ee0*/  SEL R3, RZ, 0x1, P0 ;  /* 0x00000001ff037807 */ /* 0x000fe20000000000 */
[----:B------:R-:W-:Y:S01]  /*9ef0*/  UMOV UR36, UR61 ;  /* 0x0000003d00247c82 */ /* 0x000fe20008000000 */
[----:B---3--:R-:W-:Y:S02]  /*9f00*/  SEL R2, RZ, 0x1, P1 ;  /* 0x00000001ff027807 */ /* 0x008fe40000800000 */
[----:B------:R-:W-:Y:S02]  /*9f10*/  LOP3.LUT R88, R88, R3, RZ, 0x3c, !PT ;  /* 0x0000000358587212 */ /* 0x000fe400078e3cff */
[----:B------:R-:W-:Y:S01]  /*9f20*/  LOP3.LUT R89, R89, R2, RZ, 0x3c, !PT ;  /* 0x0000000259597212 */ /* 0x000fe200078e3cff */
[----:B------:R-:W-:Y:S01]  /*9f30*/  UIADD3 UR12, UPT, UPT, UR37, UR4, URZ ;  /* 0x00000004250c7290 */ /* 0x000fe2000fffe0ff */
[----:B------:R-:W-:Y:S02]  /*9f40*/  SEL R86, R86, RZ, P0 ;  /* 0x000000ff56567207 */ /* 0x000fe40000000000 */
[----:B------:R-:W-:Y:S01]  /*9f50*/  SEL R36, R0, RZ, P1 ;  /* 0x000000ff00247207 */ /* 0x000fe20000800000 */
[----:B------:R-:W-:Y:S08]  /*9f60*/  BRA.U UP0, `(.L_x_149) ;  /* 0xffffffbd00e07547 */ /* 0x000ff0000b83ffff */
[----:B------:R-:W-:-:S13]  /*9f70*/  R2UR UR4, R83 ;  /* 0x00000000530472ca */ /* 0x000fda00000e0000 */
[----:B------:R-:W-:-:S09]  /*9f80*/  UISETP.NE.AND UP0, UPT, UR4, URZ, UPT ;  /* 0x000000ff0400728c */ /* 0x000fd2000bf05270 */
[----:B------:R-:W-:Y:S05]  /*9f90*/  BRA.U !UP0, `(.L_x_150) ;  /* 0x0000000108487547 */ /* 0x000fea000b800000 */
[----:B------:R-:W3:Y:S02]  /*9fa0*/  LDCU.64 UR4, c[0x0][0xc90] ;  /* 0x00019200ff0477ac */ /* 0x000ee40008000a00 */
[----:B---3--:R-:W-:-:S04]  /*9fb0*/  UISETP.NE.U32.AND UP0, UPT, UR4, URZ, UPT ;  /* 0x000000ff0400728c */ /* 0x008fc8000bf05070 */
[----:B------:R-:W-:-:S09]  /*9fc0*/  UISETP.NE.AND.EX UP0, UPT, UR5, URZ, UPT, UP0 ;  /* 0x000000ff0500728c */ /* 0x000fd2000bf05300 */
[----:B------:R-:W-:Y:S05]  /*9fd0*/  BRA.U UP0, `(.L_x_151) ;  /* 0x00000001000c7547 */ /* 0x000fea000b800000 */
[----:B------:R-:W-:-:S13]  /*9fe0*/  FSETP.NEU.AND P0, PT, R41, RZ, PT ;  /* 0x000000ff2900720b */ /* 0x000fda0003f0d000 */
[----:B------:R-:W-:Y:S05]  /*9ff0*/  @!P0 EXIT ;  /* 0x000000000000894d */ /* 0x000fea0003800000 */
[----:B------:R-:W-:Y:S05]  /*a000*/  BRA `(.L_x_150) ;  /* 0x00000000002c7947 */ /* 0x000fea0003800000 */
.L_x_151:
[----:B------:R-:W-:Y:S01]  /*a010*/  ISETP.NE.AND P0, PT, R85, RZ, PT ;  /* 0x000000ff5500720c */ /* 0x000fe20003f05270 */
[----:B------:R-:W-:-:S12]  /*a020*/  BSSY.RECONVERGENT B0, `(.L_x_150) ;  /* 0x0000009000007945 */ /* 0x000fd80003800200 */
[----:B------:R-:W-:Y:S05]  /*a030*/  @P0 BRA `(.L_x_152) ;  /* 0x0000000000140947 */ /* 0x000fea0003800000 */
[----:B------:R-:W3:Y:S02]  /*a040*/  LDCU.64 UR4, c[0x0][0xc88] ;  /* 0x00019100ff0477ac */ /* 0x000ee40008000a00 */
[----:B---3--:R-:W-:-:S04]  /*a050*/  ISETP.NE.U32.AND P0, PT, RZ, UR4, PT ;  /* 0x00000004ff007c0c */ /* 0x008fc8000bf05070 */
[----:B------:R-:W-:-:S13]  /*a060*/  ISETP.NE.AND.EX P0, PT, RZ, UR5, PT, P0 ;  /* 0x00000005ff007c0c */ /* 0x000fda000bf05300 */
[----:B------:R-:W-:Y:S05]  /*a070*/  @!P0 EXIT ;  /* 0x000000000000894d */ /* 0x000fea0003800000 */
[----:B------:R-:W-:Y:S05]  /*a080*/  BRA `(.L_x_153) ;  /* 0x0000000000087947 */ /* 0x000fea0003800000 */
.L_x_152:
[----:B------:R-:W-:-:S13]  /*a090*/  FSETP.NEU.AND P0, PT, R41, RZ, PT ;  /* 0x000000ff2900720b */ /* 0x000fda0003f0d000 */
[----:B------:R-:W-:Y:S05]  /*a0a0*/  @!P0 EXIT ;  /* 0x000000000000894d */ /* 0x000fea0003800000 */
.L_x_153:
[----:B------:R-:W-:Y:S05]  /*a0b0*/  BSYNC.RECONVERGENT B0 ;  /* 0x0000000000007941 */ /* 0x000fea0003800200 */
.L_x_150:
[----:B------:R-:W-:Y:S01]  /*a0c0*/  ULEA UR4, UR46, UR44, 0x3 ;  /* 0x0000002c2e047291 */ /* 0x000fe2000f8e18ff */
[----:B------:R-:W-:-:S04]  /*a0d0*/  DEPBAR.LE SB0, 0x0 ;  /* 0x000080000000791a */ /* 0x000fc80000000000 */
[----:B------:R-:W-:-:S04]  /*a0e0*/  UIADD3 UR4, UPT, UPT, UR4, 0x90, URZ ;  /* 0x0000009004047890 */ /* 0x000fc8000fffe0ff */
[----:B------:R-:W-:-:S09]  /*a0f0*/  UPRMT UR4, UR52, 0x654, UR4 ;  /* 0x0000065434047896 */ /* 0x000fd20008000004 */
[----:B------:R-:W-:Y:S01]  /*a100*/  SYNCS.ARRIVE.TRANS64.RED.A1T0 RZ, [UR4], RZ ;  /* 0x000000ffffff79a7 */ /* 0x000fe20008100404 */
[----:B------:R-:W-:Y:S05]  /*a110*/  EXIT ;  /* 0x000000000000794d */ /* 0x000fea0003800000 */
.L_x_24:
[----:B--2---:R2:W3:Y:S02]  /*a120*/  SYNCS.PHASECHK.TRANS64.TRYWAIT P0, [R3+URZ+0x110], R2 ;  /* 0x00011002030075a7 */ /* 0x0044e400080011ff */
[----:B---3--:R-:W-:Y:S05]  /*a130*/  @!P0 NANOSLEEP.SYNCS 0x989680 ;  /* 0x009896800000895d */ /* 0x008fea0003900000 */
[----:B------:R-:W3:Y:S02]  /*a140*/  @!P0 SYNCS.PHASECHK.TRANS64 P0, [R3+URZ+0x110], R2 ;  /* 0x00011002030085a7 */ /* 0x000ee400080010ff */
[----:B---3--:R-:W-:Y:S05]  /*a150*/  @!P0 BRA `(.L_x_24) ;  /* 0xfffffffc00f08947 */ /* 0x008fea000383ffff */
[----:B------:R-:W-:Y:S05]  /*a160*/  BRA `(.L_x_154) ;  /* 0xffffff78000c7947 */ /* 0x000fea000383ffff */
.L_x_27:
[----:B-1----:R-:W-:-:S07]  /*a170*/  MOV R0, UR6 ;  /* 0x0000000600007c02 */ /* 0x002fce0008000f00 */
.L_x_155:
[----:B-1----:R1:W2:Y:S02]  /*a180*/  SYNCS.PHASECHK.TRANS64.TRYWAIT P0, [R0+URZ+0x38], R3 ;  /* 0x00003803000075a7 */ /* 0x0022a400080011ff */
[----:B--2---:R-:W-:Y:S05]  /*a190*/  @!P0 NANOSLEEP.SYNCS 0x989680 ;  /* 0x009896800000895d */ /* 0x004fea0003900000 */
[----:B------:R-:W2:Y:S02]  /*a1a0*/  @!P0 SYNCS.PHASECHK.TRANS64 P0, [R0+URZ+0x38], R3 ;  /* 0x00003803000085a7 */ /* 0x000ea400080010ff */
[----:B--2---:R-:W-:Y:S05]  /*a1b0*/  @!P0 BRA `(.L_x_155) ;  /* 0xfffffffc00f08947 */ /* 0x004fea000383ffff */
[----:B------:R-:W-:Y:S05]  /*a1c0*/  BRA `(.L_x_26) ;  /* 0xffffff7800787947 */ /* 0x000fea000383ffff */
.L_x_36:
[----:B-1----:R-:W-:-:S07]  /*a1d0*/  MOV R0, UR7 ;  /* 0x0000000700007c02 */ /* 0x002fce0008000f00 */
.L_x_156:
[----:B-1----:R1:W2:Y:S02]  /*a1e0*/  SYNCS.PHASECHK.TRANS64.TRYWAIT P0, [R0+URZ+0x38], R3 ;  /* 0x00003803000075a7 */ /* 0x0022a400080011ff */
[----:B--2---:R-:W-:Y:S05]  /*a1f0*/  @!P0 NANOSLEEP.SYNCS 0x989680 ;  /* 0x009896800000895d */ /* 0x004fea0003900000 */
[----:B------:R-:W2:Y:S02]  /*a200*/  @!P0 SYNCS.PHASECHK.TRANS64 P0, [R0+URZ+0x38], R3 ;  /* 0x00003803000085a7 */ /* 0x000ea400080010ff */
[----:B--2---:R-:W-:Y:S05]  /*a210*/  @!P0 BRA `(.L_x_156) ;  /* 0xfffffffc00f08947 */ /* 0x004fea000383ffff */
[----:B------:R-:W-:Y:S05]  /*a220*/  BRA `(.L_x_35) ;  /* 0xffffff7c00947947 */ /* 0x000fea000383ffff */
.L_x_43:
[----:B-1----:R1:W4:Y:S02]  /*a230*/  SYNCS.PHASECHK.TRANS64.TRYWAIT P0, [R3+URZ+0xc0], R0 ;  /* 0x0000c000030075a7 */ /* 0x00232400080011ff */
[----:B----4-:R-:W-:Y:S05]  /*a240*/  @!P0 NANOSLEEP.SYNCS 0x989680 ;  /* 0x009896800000895d */ /* 0x010fea0003900000 */
[----:B------:R-:W4:Y:S02]  /*a250*/  @!P0 SYNCS.PHASECHK.TRANS64 P0, [R3+URZ+0xc0], R0 ;  /* 0x0000c000030085a7 */ /* 0x000f2400080010ff */
[----:B----4-:R-:W-:Y:S05]  /*a260*/  @!P0 BRA `(.L_x_43) ;  /* 0xfffffffc00f08947 */ /* 0x010fea000383ffff */
[----:B------:R-:W-:Y:S05]  /*a270*/  BRA `(.L_x_157) ;  /* 0xffffff8000907947 */ /* 0x000fea000383ffff */
.L_x_47:
[----:B-1----:R-:W-:-:S07]  /*a280*/  MOV R0, UR4 ;  /* 0x0000000400007c02 */ /* 0x002fce0008000f00 */
.L_x_158:
[----:B-1----:R1:W2:Y:S02]  /*a290*/  SYNCS.PHASECHK.TRANS64.TRYWAIT P0, [R0+URZ], R3 ;  /* 0x00000003000075a7 */ /* 0x0022a400080011ff */
[----:B--2---:R-:W-:Y:S05]  /*a2a0*/  @!P0 NANOSLEEP.SYNCS 0x989680 ;  /* 0x009896800000895d */ /* 0x004fea0003900000 */
[----:B------:R-:W2:Y:S02]  /*a2b0*/  @!P0 SYNCS.PHASECHK.TRANS64 P0, [R0+URZ], R3 ;  /* 0x00000003000085a7 */ /* 0x000ea400080010ff */
[----:B--2---:R-:W-:Y:S05]  /*a2c0*/  @!P0 BRA `(.L_x_158) ;  /* 0xfffffffc00f08947 */ /* 0x004fea000383ffff */
[----:B------:R-:W-:Y:S05]  /*a2d0*/  BRA `(.L_x_159) ;  /* 0xffffff8800387947 */ /* 0x000fea000383ffff */
.L_x_48:
[----:B------:R-:W-:-:S07]  /*a2e0*/  MOV R0, UR5 ;  /* 0x0000000500007c02 */ /* 0x000fce0008000f00 */
.L_x_160:
[----:B-1----:R1:W2:Y:S02]  /*a2f0*/  SYNCS.PHASECHK.TRANS64.TRYWAIT P0, [R0+URZ], R3 ;  /* 0x00000003000075a7 */ /* 0x0022a400080011ff */
[----:B--2---:R-:W-:Y:S05]  /*a300*/  @!P0 NANOSLEEP.SYNCS 0x989680 ;  /* 0x009896800000895d */ /* 0x004fea0003900000 */
[----:B------:R-:W2:Y:S02]  /*a310*/  @!P0 SYNCS.PHASECHK.TRANS64 P0, [R0+URZ], R3 ;  /* 0x00000003000085a7 */ /* 0x000ea400080010ff */
[----:B--2---:R-:W-:Y:S05]  /*a320*/  @!P0 BRA `(.L_x_160) ;  /* 0xfffffffc00f08947 */ /* 0x004fea000383ffff */
[----:B------:R-:W-:Y:S05]  /*a330*/  BRA `(.L_x_161) ;  /* 0xffffff8800447947 */ /* 0x000fea000383ffff */
.L_x_49:
[----:B------:R-:W-:-:S07]  /*a340*/  MOV R0, UR5 ;  /* 0x0000000500007c02 */ /* 0x000fce0008000f00 */
.L_x_162:
[----:B-1----:R1:W2:Y:S02]  /*a350*/  SYNCS.PHASECHK.TRANS64.TRYWAIT P0, [R0+URZ], R3 ;  /* 0x00000003000075a7 */ /* 0x0022a400080011ff */
[----:B--2---:R-:W-:Y:S05]  /*a360*/  @!P0 NANOSLEEP.SYNCS 0x989680 ;  /* 0x009896800000895d */ /* 0x004fea0003900000 */
[----:B------:R-:W2:Y:S02]  /*a370*/  @!P0 SYNCS.PHASECHK.TRANS64 P0, [R0+URZ], R3 ;  /* 0x00000003000085a7 */ /* 0x000ea400080010ff */
[----:B--2---:R-:W-:Y:S05]  /*a380*/  @!P0 BRA `(.L_x_162) ;  /* 0xfffffffc00f08947 */ /* 0x004fea000383ffff */
[----:B------:R-:W-:Y:S05]  /*a390*/  BRA `(.L_x_163) ;  /* 0xffffff8800507947 */ /* 0x000fea000383ffff */
.L_x_50:
[----:B------:R-:W-:-:S07]  /*a3a0*/  MOV R0, UR5 ;  /* 0x0000000500007c02 */ /* 0x000fce0008000f00 */
.L_x_164:
[----:B-1----:R1:W2:Y:S02]  /*a3b0*/  SYNCS.PHASECHK.TRANS64.TRYWAIT P0, [R0+URZ], R3 ;  /* 0x00000003000075a7 */ /* 0x0022a400080011ff */
[----:B--2---:R-:W-:Y:S05]  /*a3c0*/  @!P0 NANOSLEEP.SYNCS 0x989680 ;  /* 0x009896800000895d */ /* 0x004fea0003900000 */
[----:B------:R-:W2:Y:S02]  /*a3d0*/  @!P0 SYNCS.PHASECHK.TRANS64 P0, [R0+URZ], R3 ;  /* 0x00000003000085a7 */ /* 0x000ea400080010ff */
[----:B--2---:R-:W-:Y:S05]  /*a3e0*/  @!P0 BRA `(.L_x_164) ;  /* 0xfffffffc00f08947 */ /* 0x004fea000383ffff */
[----:B------:R-:W-:Y:S05]  /*a3f0*/  BRA `(.L_x_165) ;  /* 0xffffff88005c7947 */ /* 0x000fea000383ffff */
.L_x_51:
[----:B------:R-:W-:-:S07]  /*a400*/  MOV R0, UR5 ;  /* 0x0000000500007c02 */ /* 0x000fce0008000f00 */
.L_x_166:
[----:B-1----:R1:W2:Y:S02]  /*a410*/  SYNCS.PHASECHK.TRANS64.TRYWAIT P0, [R0+URZ], R3 ;  /* 0x00000003000075a7 */ /* 0x0022a400080011ff */
[----:B--2---:R-:W-:Y:S05]  /*a420*/  @!P0 NANOSLEEP.SYNCS 0x989680 ;  /* 0x009896800000895d */ /* 0x004fea0003900000 */
[----:B------:R-:W2:Y:S02]  /*a430*/  @!P0 SYNCS.PHASECHK.TRANS64 P0, [R0+URZ], R3 ;  /* 0x00000003000085a7 */ /* 0x000ea400080010ff */
[----:B--2---:R-:W-:Y:S05]  /*a440*/  @!P0 BRA `(.L_x_166) ;  /* 0xfffffffc00f08947 */ /* 0x004fea000383ffff */
[----:B------:R-:W-:Y:S05]  /*a450*/  BRA `(.L_x_167) ;  /* 0xffffff8800687947 */ /* 0x000fea000383ffff */
.L_x_52:
[----:B------:R-:W-:-:S07]  /*a460*/  MOV R0, UR5 ;  /* 0x0000000500007c02 */ /* 0x000fce0008000f00 */
.L_x_168:
[----:B-1----:R1:W2:Y:S02]  /*a470*/  SYNCS.PHASECHK.TRANS64.TRYWAIT P0, [R0+URZ], R3 ;  /* 0x00000003000075a7 */ /* 0x0022a400080011ff */
[----:B--2---:R-:W-:Y:S05]  /*a480*/  @!P0 NANOSLEEP.SYNCS 0x989680 ;  /* 0x009896800000895d */ /* 0x004fea0003900000 */
[----:B------:R-:W2:Y:S02]  /*a490*/  @!P0 SYNCS.PHASECHK.TRANS64 P0, [R0+URZ], R3 ;  /* 0x00000003000085a7 */ /* 0x000ea400080010ff */
[----:B--2---:R-:W-:Y:S05]  /*a4a0*/  @!P0 BRA `(.L_x_168) ;  /* 0xfffffffc00f08947 */ /* 0x004fea000383ffff */
[----:B------:R-:W-:Y:S05]  /*a4b0*/  BRA `(.L_x_169) ;  /* 0xffffff8800747947 */ /* 0x000fea000383ffff */
.L_x_55:
[----:B-1----:R1:W2:Y:S02]  /*a4c0*/  SYNCS.PHASECHK.TRANS64.TRYWAIT P0, [R2+URZ+0x100], R5 ;  /* 0x00010005020075a7 */ /* 0x0022a400080011ff */
[----:B--2---:R-:W-:Y:S05]  /*a4d0*/  @!P0 NANOSLEEP.SYNCS 0x989680 ;  /* 0x009896800000895d */ /* 0x004fea0003900000 */
[----:B------:R-:W2:Y:S02]  /*a4e0*/  @!P0 SYNCS.PHASECHK.TRANS64 P0, [R2+URZ+0x100], R5 ;  /* 0x00010005020085a7 */ /* 0x000ea400080010ff */
[----:B--2---:R-:W-:Y:S05]  /*a4f0*/  @!P0 BRA `(.L_x_55) ;  /* 0xfffffffc00f08947 */ /* 0x004fea000383ffff */
[----:B------:R-:W-:Y:S05]  /*a500*/  BRA `(.L_x_170) ;  /* 0xffffff8800d07947 */ /* 0x000fea000383ffff */
.L_x_56:
[----:B------:R-:W-:-:S07]  /*a510*/  MOV R2, UR4 ;  /* 0x0000000400027c02 */ /* 0x000fce0008000f00 */
.L_x_171:
[----:B-1----:R1:W2:Y:S02]  /*a520*/  SYNCS.PHASECHK.TRANS64.TRYWAIT P0, [R2+URZ+0xd0], R5 ;  /* 0x0000d005020075a7 */ /* 0x0022a400080011ff */
[----:B--2---:R-:W-:Y:S05]  /*a530*/  @!P0 NANOSLEEP.SYNCS 0x989680 ;  /* 0x009896800000895d */ /* 0x004fea0003900000 */
[----:B------:R-:W2:Y:S02]  /*a540*/  @!P0 SYNCS.PHASECHK.TRANS64 P0, [R2+URZ+0xd0], R5 ;  /* 0x0000d005020085a7 */ /* 0x000ea400080010ff */
[----:B--2---:R-:W-:Y:S05]  /*a550*/  @!P0 BRA `(.L_x_171) ;  /* 0xfffffffc00f08947 */ /* 0x004fea000383ffff */
[----:B------:R-:W-:Y:S05]  /*a560*/  BRA `(.L_x_172) ;  /* 0xffffff8800e07947 */ /* 0x000fea000383ffff */
.L_x_57:
[----:B-1----:R1:W2:Y:S02]  /*a570*/  SYNCS.PHASECHK.TRANS64.TRYWAIT P1, [R2+URZ+0xc0], R5 ;  /* 0x0000c005020075a7 */ /* 0x0022a400080211ff */
[----:B--2---:R-:W-:Y:S05]  /*a580*/  @!P1 NANOSLEEP.SYNCS 0x989680 ;  /* 0x009896800000995d */ /* 0x004fea0003900000 */
[----:B------:R-:W2:Y:S02]  /*a590*/  @!P1 SYNCS.PHASECHK.TRANS64 P1, [R2+URZ+0xc0], R5 ;  /* 0x0000c005020095a7 */ /* 0x000ea400080210ff */
[----:B--2---:R-:W-:Y:S05]  /*a5a0*/  @!P1 BRA `(.L_x_57) ;  /* 0xfffffffc00f09947 */ /* 0x004fea000383ffff */
[----:B------:R-:W-:Y:S05]  /*a5b0*/  BRA `(.L_x_173) ;  /* 0xffffff8c00107947 */ /* 0x000fea000383ffff */
.L_x_60:
[----:B------:R-:W-:-:S07]  /*a5c0*/  MOV R0, UR4 ;  /* 0x0000000400007c02 */ /* 0x000fce0008000f00 */
.L_x_174:
[----:B-1----:R1:W2:Y:S02]  /*a5d0*/  SYNCS.PHASECHK.TRANS64.TRYWAIT P0, [R0+URZ+0xd0], R3 ;  /* 0x0000d003000075a7 */ /* 0x0022a400080011ff */
[----:B--2---:R-:W-:Y:S05]  /*a5e0*/  @!P0 NANOSLEEP.SYNCS 0x989680 ;  /* 0x009896800000895d */ /* 0x004fea0003900000 */
[----:B------:R-:W2:Y:S02]  /*a5f0*/  @!P0 SYNCS.PHASECHK.TRANS64 P0, [R0+URZ+0xd0], R3 ;  /* 0x0000d003000085a7 */ /* 0x000ea400080010ff */
[----:B--2---:R-:W-:Y:S05]  /*a600*/  @!P0 BRA `(.L_x_174) ;  /* 0xfffffffc00f08947 */ /* 0x004fea000383ffff */
[----:B------:R-:W-:Y:S05]  /*a610*/  BRA `(.L_x_59) ;  /* 0xffffff8c00647947 */ /* 0x000fea000383ffff */
.L_x_69:
[----:B-1----:R-:W-:-:S04]  /*a620*/  MOV R0, UR5 ;  /* 0x0000000500007c02 */ /* 0x002fc80008000f00 */
[----:B------:R1:W2:Y:S03]  /*a630*/  SYNCS.PHASECHK.TRANS64.TRYWAIT P0, [R0+URZ+0x8], R7 ;  /* 0x00000807000075a7 */ /* 0x0002a600080011ff */
[----:B--2---:R-:W-:Y:S05]  /*a640*/  @!P0 NANOSLEEP.SYNCS 0x989680 ;  /* 0x009896800000895d */ /* 0x004fea0003900000 */
[----:B------:R-:W2:Y:S02]  /*a650*/  @!P0 SYNCS.PHASECHK.TRANS64 P0, [R0+URZ+0x8], R7 ;  /* 0x00000807000085a7 */ /* 0x000ea400080010ff */
[----:B--2---:R-:W-:Y:S05]  /*a660*/  @!P0 BRA `(.L_x_69) ;  /* 0xfffffffc00ec8947 */ /* 0x004fea000383ffff */
[----:B------:R-:W-:Y:S05]  /*a670*/  BRA `(.L_x_68) ;  /* 0xffffff9000187947 */ /* 0x000fea000383ffff */
.L_x_71:
[----:B------:R-:W-:Y:S01]  /*a680*/  BSSY B0, `(.L_x_175) ;  /* 0x0000006000007945 */ /* 0x000fe20003800000 */
[----:B------:R-:W-:-:S07]  /*a690*/  MOV R15, 0xffffffff ;  /* 0xffffffff000f7802 */ /* 0x000fce0000000f00 */
[----:B-1---5:R-:W-:Y:S05]  /*a6a0*/  WARPSYNC.COLLECTIVE R15, `(.L_x_176) ;  /* 0x000000000f0c7348 */ /* 0x022fea0003c00000 */
[----:B------:R-:W-:Y:S02]  /*a6b0*/  ELECT P6, UR79, PT ;  /* 0x00000000004f782f */ /* 0x000fe400038c0000 */
[----:B------:R-:W-:Y:S01]  /*a6c0*/  MOV R14, UR79 ;  /* 0x0000004f000e7c02 */ /* 0x000fe20008000f00 */
[----:B-1---5:R-:W-:Y:S10]  /*a6d0*/  ENDCOLLECTIVE ;  /* 0x000000000000791b */ /* 0x022ff40003800000 */
.L_x_176:
[----:B------:R-:W-:Y:S05]  /*a6e0*/  BSYNC B0 ;  /* 0x0000000000007941 */ /* 0x000fea0003800000 */
.L_x_175:
[----:B------:R-:W-:Y:S01]  /*a6f0*/  PLOP3.LUT P0, PT, P6, PT, PT, 0x80, 0x8 ;  /* 0x000000000008781c */ /* 0x000fe2000370f070 */
[----:B------:R-:W-:-:S12]  /*a700*/  BRA `(.L_x_177) ;  /* 0xffffff9000447947 */ /* 0x000fd8000383ffff */
.L_x_73:
[----:B-1----:R-:W-:-:S04]  /*a710*/  MOV R0, UR5 ;  /* 0x0000000500007c02 */ /* 0x002fc80008000f00 */
[----:B------:R1:W2:Y:S03]  /*a720*/  SYNCS.PHASECHK.TRANS64.TRYWAIT P0, [R0+URZ+0x8], R5 ;  /* 0x00000805000075a7 */ /* 0x0002a600080011ff */
[----:B--2---:R-:W-:Y:S05]  /*a730*/  @!P0 NANOSLEEP.SYNCS 0x989680 ;  /* 0x009896800000895d */ /* 0x004fea0003900000 */
[----:B------:R-:W2:Y:S02]  /*a740*/  @!P0 SYNCS.PHASECHK.TRANS64 P0, [R0+URZ+0x8], R5 ;  /* 0x00000805000085a7 */ /* 0x000ea400080010ff */
[----:B--2---:R-:W-:Y:S05]  /*a750*/  @!P0 BRA `(.L_x_73) ;  /* 0xfffffffc00ec8947 */ /* 0x004fea000383ffff */
[----:B------:R-:W-:Y:S05]  /*a760*/  BRA `(.L_x_72) ;  /* 0xffffff9000487947 */ /* 0x000fea000383ffff */
.L_x_74:
[----:B-1----:R1:W2:Y:S02]  /*a770*/  SYNCS.PHASECHK.TRANS64.TRYWAIT P0, [R0+URZ+0xc0], R5 ;  /* 0x0000c005000075a7 */ /* 0x0022a400080011ff */
[----:B--2---:R-:W-:Y:S05]  /*a780*/  @!P0 NANOSLEEP.SYNCS 0x989680 ;  /* 0x009896800000895d */ /* 0x004fea0003900000 */
[----:B------:R-:W2:Y:S02]  /*a790*/  @!P0 SYNCS.PHASECHK.TRANS64 P0, [R0+URZ+0xc0], R5 ;  /* 0x0000c005000085a7 */ /* 0x000ea400080010ff */
[----:B--2---:R-:W-:Y:S05]  /*a7a0*/  @!P0 BRA `(.L_x_74) ;  /* 0xfffffffc00f08947 */ /* 0x004fea000383ffff */
[----:B------:R-:W-:Y:S05]  /*a7b0*/  BRA `(.L_x_178) ;  /* 0xffffff9400d47947 */ /* 0x000fea000383ffff */
.L_x_76:
[----:B------:R-:W-:-:S07]  /*a7c0*/  MOV R0, UR58 ;  /* 0x0000003a00007c02 */ /* 0x000fce0008000f00 */
.L_x_179:
[----:B-1----:R1:W2:Y:S02]  /*a7d0*/  SYNCS.PHASECHK.TRANS64.TRYWAIT P0, [R0+URZ+0xf0], R5 ;  /* 0x0000f005000075a7 */ /* 0x0022a400080011ff */
[----:B--2---:R-:W-:Y:S05]  /*a7e0*/  @!P0 NANOSLEEP.SYNCS 0x989680 ;  /* 0x009896800000895d */ /* 0x004fea0003900000 */
[----:B------:R-:W2:Y:S02]  /*a7f0*/  @!P0 SYNCS.PHASECHK.TRANS64 P0, [R0+URZ+0xf0], R5 ;  /* 0x0000f005000085a7 */ /* 0x000ea400080010ff */
[----:B--2---:R-:W-:Y:S05]  /*a800*/  @!P0 BRA `(.L_x_179) ;  /* 0xfffffffc00f08947 */ /* 0x004fea000383ffff */
[----:B------:R-:W-:Y:S05]  /*a810*/  BRA `(.L_x_180) ;  /* 0xffffff9800207947 */ /* 0x000fea000383ffff */
.L_x_79:
[----:B------:R-:W-:Y:S07]  /*a820*/  MOV R0, UR7 ;  /* 0x0000000700007c02 */ /* 0x000fee0008000f00 */
.L_x_181:
[----:B-1----:R1:W2:Y:S02]  /*a830*/  SYNCS.PHASECHK.TRANS64.TRYWAIT P0, [R0+URZ], R5 ;  /* 0x00000005000075a7 */ /* 0x0022a400080011ff */
[----:B--2---:R-:W-:Y:S05]  /*a840*/  @!P0 NANOSLEEP.SYNCS 0x989680 ;  /* 0x009896800000895d */ /* 0x004fea0003900000 */
[----:B------:R-:W2:Y:S02]  /*a850*/  @!P0 SYNCS.PHASECHK.TRANS64 P0, [R0+URZ], R5 ;  /* 0x00000005000085a7 */ /* 0x000ea400080010ff */
[----:B--2---:R-:W-:Y:S05]  /*a860*/  @!P0 BRA `(.L_x_181) ;  /* 0xfffffffc00f08947 */ /* 0x004fea000383ffff */
[----:B------:R-:W-:Y:S05]  /*a870*/  BRA `(.L_x_78) ;  /* 0xffffff9800347947 */ /* 0x000fea000383ffff */
.L_x_83:
[----:B-1----:R-:W-:-:S07]  /*a880*/  MOV R0, UR4 ;  /* 0x0000000400007c02 */ /* 0x002fce0008000f00 */
.L_x_182:
[----:B-1----:R1:W2:Y:S02]  /*a890*/  SYNCS.PHASECHK.TRANS64.TRYWAIT P0, [R0+URZ], R3 ;  /* 0x00000003000075a7 */ /* 0x0022a400080011ff */
[----:B--2---:R-:W-:Y:S05]  /*a8a0*/  @!P0 NANOSLEEP.SYNCS 0x989680 ;  /* 0x009896800000895d */ /* 0x004fea0003900000 */
[----:B------:R-:W2:Y:S02]  /*a8b0*/  @!P0 SYNCS.PHASECHK.TRANS64 P0, [R0+URZ], R3 ;  /* 0x00000003000085a7 */ /* 0x000ea400080010ff */
[----:B--2---:R-:W-:Y:S05]  /*a8c0*/  @!P0 BRA `(.L_x_182) ;  /* 0xfffffffc00f08947 */ /* 0x004fea000383ffff */
[----:B------:R-:W-:Y:S05]  /*a8d0*/  BRA `(.L_x_183) ;  /* 0xffffff9c005c7947 */ /* 0x000fea000383ffff */
.L_x_86:
[----:B------:R-:W-:-:S07]  /*a8e0*/  MOV R0, UR34 ;  /* 0x0000002200007c02 */ /* 0x000fce0008000f00 */
.L_x_184:
[----:B-1----:R1:W2:Y:S02]  /*a8f0*/  SYNCS.PHASECHK.TRANS64.TRYWAIT P1, [R0+URZ+0x120], R3 ;  /* 0x00012003000075a7 */ /* 0x0022a400080211ff */
[----:B--2---:R-:W-:Y:S05]  /*a900*/  @!P1 NANOSLEEP.SYNCS 0x989680 ;  /* 0x009896800000995d */ /* 0x004fea0003900000 */
[----:B------:R-:W2:Y:S02]  /*a910*/  @!P1 SYNCS.PHASECHK.TRANS64 P1, [R0+URZ+0x120], R3 ;  /* 0x00012003000095a7 */ /* 0x000ea400080210ff */
[----:B--2---:R-:W-:Y:S05]  /*a920*/  @!P1 BRA `(.L_x_184) ;  /* 0xfffffffc00f09947 */ /* 0x004fea000383ffff */
[----:B------:R-:W-:Y:S05]  /*a930*/  BRA `(.L_x_185) ;  /* 0xffffff9c00a87947 */ /* 0x000fea000383ffff */
.L_x_91:
[----:B-1----:R1:W2:Y:S02]  /*a940*/  SYNCS.PHASECHK.TRANS64.TRYWAIT P0, [R8+URZ+0xc0], R5 ;  /* 0x0000c005080075a7 */ /* 0x0022a400080011ff */
[----:B--2---:R-:W-:Y:S05]  /*a950*/  @!P0 NANOSLEEP.SYNCS 0x989680 ;  /* 0x009896800000895d */ /* 0x004fea0003900000 */
[----:B------:R-:W2:Y:S02]  /*a960*/  @!P0 SYNCS.PHASECHK.TRANS64 P0, [R8+URZ+0xc0], R5 ;  /* 0x0000c005080085a7 */ /* 0x000ea400080010ff */
[----:B--2---:R-:W-:Y:S05]  /*a970*/  @!P0 BRA `(.L_x_91) ;  /* 0xfffffffc00f08947 */ /* 0x004fea000383ffff */
[----:B------:R-:W-:Y:S05]  /*a980*/  BRA `(.L_x_186) ;  /* 0xffffffa000e07947 */ /* 0x000fea000383ffff */
.L_x_94:
[----:B------:R-:W-:Y:S07]  /*a990*/  MOV R0, UR21 ;  /* 0x0000001500007c02 */ /* 0x000fee0008000f00 */
.L_x_187:
[----:B-1----:R1:W2:Y:S02]  /*a9a0*/  SYNCS.PHASECHK.TRANS64.TRYWAIT P1, [R0+URZ+0xb8], R5 ;  /* 0x0000b805000075a7 */ /* 0x0022a400080211ff */
[----:B--2---:R-:W-:Y:S05]  /*a9b0*/  @!P1 NANOSLEEP.SYNCS 0x989680 ;  /* 0x009896800000995d */ /* 0x004fea0003900000 */
[----:B------:R-:W2:Y:S02]  /*a9c0*/  @!P1 SYNCS.PHASECHK.TRANS64 P1, [R0+URZ+0xb8], R5 ;  /* 0x0000b805000095a7 */ /* 0x000ea400080210ff */
[----:B--2---:R-:W-:Y:S05]  /*a9d0*/  @!P1 BRA `(.L_x_187) ;  /* 0xfffffffc00f09947 */ /* 0x004fea000383ffff */
[----:B------:R-:W-:Y:S05]  /*a9e0*/  BRA `(.L_x_93) ;  /* 0xffffffa8005c7947 */ /* 0x000fea000383ffff */
.L_x_97:
[----:B-1----:R-:W-:Y:S07]  /*a9f0*/  MOV R5, UR21 ;  /* 0x0000001500057c02 */ /* 0x002fee0008000f00 */
.L_x_188:
[----:B-1----:R1:W2:Y:S02]  /*aa00*/  SYNCS.PHASECHK.TRANS64.TRYWAIT P0, [R5+URZ+0x90], R4 ;  /* 0x00009004050075a7 */ /* 0x0022a400080011ff */
[----:B--2---:R-:W-:Y:S05]  /*aa10*/  @!P0 NANOSLEEP.SYNCS 0x989680 ;  /* 0x009896800000895d */ /* 0x004fea0003900000 */
[----:B------:R-:W2:Y:S02]  /*aa20*/  @!P0 SYNCS.PHASECHK.TRANS64 P0, [R5+URZ+0x90], R4 ;  /* 0x00009004050085a7 */ /* 0x000ea400080010ff */
[----:B--2---:R-:W-:Y:S05]  /*aa30*/  @!P0 BRA `(.L_x_188) ;  /* 0xfffffffc00f08947 */ /* 0x004fea000383ffff */
[----:B------:R-:W-:Y:S05]  /*aa40*/  BRA `(.L_x_189) ;  /* 0xffffffa800b47947 */ /* 0x000fea000383ffff */
.L_x_98:
[----:B------:R-:W-:Y:S07]  /*aa50*/  MOV R5, UR21 ;  /* 0x0000001500057c02 */ /* 0x000fee0008000f00 */
.L_x_190:
[----:B-1----:R1:W2:Y:S02]  /*aa60*/  SYNCS.PHASECHK.TRANS64.TRYWAIT P0, [R5+URZ+0x98], R4 ;  /* 0x00009804050075a7 */ /* 0x0022a400080011ff */
[----:B--2---:R-:W-:Y:S05]  /*aa70*/  @!P0 NANOSLEEP.SYNCS 0x989680 ;  /* 0x009896800000895d */ /* 0x004fea0003900000 */
[----:B------:R-:W2:Y:S02]  /*aa80*/  @!P0 SYNCS.PHASECHK.TRANS64 P0, [R5+URZ+0x98], R4 ;  /* 0x00009804050085a7 */ /* 0x000ea400080010ff */
[----:B--2---:R-:W-:Y:S05]  /*aa90*/  @!P0 BRA `(.L_x_190) ;  /* 0xfffffffc00f08947 */ /* 0x004fea000383ffff */
[----:B------:R-:W-:Y:S05]  /*aaa0*/  BRA `(.L_x_191) ;  /* 0xffffffa800f07947 */ /* 0x000fea000383ffff */
.L_x_99:
[----:B-1----:R-:W-:Y:S07]  /*aab0*/  MOV R5, UR21 ;  /* 0x0000001500057c02 */ /* 0x002fee0008000f00 */
.L_x_192:
[----:B-1----:R1:W2:Y:S02]  /*aac0*/  SYNCS.PHASECHK.TRANS64.TRYWAIT P0, [R5+URZ+0xa0], R4 ;  /* 0x0000a004050075a7 */ /* 0x0022a400080011ff */
[----:B--2---:R-:W-:Y:S05]  /*aad0*/  @!P0 NANOSLEEP.SYNCS 0x989680 ;  /* 0x009896800000895d */ /* 0x004fea0003900000 */
[----:B------:R-:W2:Y:S02]  /*aae0*/  @!P0 SYNCS.PHASECHK.TRANS64 P0, [R5+URZ+0xa0], R4 ;  /* 0x0000a004050085a7 */ /* 0x000ea400080010ff */
[----:B--2---:R-:W-:Y:S05]  /*aaf0*/  @!P0 BRA `(.L_x_192) ;  /* 0xfffffffc00f08947 */ /* 0x004fea000383ffff */
[----:B------:R-:W-:Y:S05]  /*ab00*/  BRA `(.L_x_193) ;  /* 0xffffffac00387947 */ /* 0x000fea000383ffff */
.L_x_100:
[----:B-1----:R-:W-:Y:S07]  /*ab10*/  MOV R5, UR21 ;  /* 0x0000001500057c02 */ /* 0x002fee0008000f00 */
.L_x_194:
[----:B-1----:R1:W2:Y:S02]  /*ab20*/  SYNCS.PHASECHK.TRANS64.TRYWAIT P0, [R5+URZ+0xa8], R4 ;  /* 0x0000a804050075a7 */ /* 0x0022a400080011ff */
[----:B--2---:R-:W-:Y:S05]  /*ab30*/  @!P0 NANOSLEEP.SYNCS 0x989680 ;  /* 0x009896800000895d */ /* 0x004fea0003900000 */
[----:B------:R-:W2:Y:S02]  /*ab40*/  @!P0 SYNCS.PHASECHK.TRANS64 P0, [R5+URZ+0xa8], R4 ;  /* 0x0000a804050085a7 */ /* 0x000ea400080010ff */
[----:B--2---:R-:W-:Y:S05]  /*ab50*/  @!P0 BRA `(.L_x_194) ;  /* 0xfffffffc00f08947 */ /* 0x004fea000383ffff */
[----:B------:R-:W-:Y:S05]  /*ab60*/  BRA `(.L_x_195) ;  /* 0xffffffac00847947 */ /* 0x000fea000383ffff */
.L_x_102:
[----:B------:R-:W-:-:S07]  /*ab70*/  MOV R0, UR21 ;  /* 0x0000001500007c02 */ /* 0x000fce0008000f00 */
.L_x_196:
[----:B-1----:R1:W2:Y:S02]  /*ab80*/  SYNCS.PHASECHK.TRANS64.TRYWAIT P0, [R0+URZ+0x90], R3 ;  /* 0x00009003000075a7 */ /* 0x0022a400080011ff */
[----:B--2---:R-:W-:Y:S05]  /*ab90*/  @!P0 NANOSLEEP.SYNCS 0x989680 ;  /* 0x009896800000895d */ /* 0x004fea0003900000 */
[----:B------:R-:W2:Y:S02]  /*aba0*/  @!P0 SYNCS.PHASECHK.TRANS64 P0, [R0+URZ+0x90], R3 ;  /* 0x00009003000085a7 */ /* 0x000ea400080010ff */
[----:B--2---:R-:W-:Y:S05]  /*abb0*/  @!P0 BRA `(.L_x_196) ;  /* 0xfffffffc00f08947 */ /* 0x004fea000383ffff */
[----:B------:R-:W-:Y:S05]  /*abc0*/  BRA `(.L_x_197) ;  /* 0xffffffac00f87947 */ /* 0x000fea000383ffff */
.L_x_103:
[----:B-1----:R-:W-:-:S07]  /*abd0*/  MOV R0, UR21 ;  /* 0x0000001500007c02 */ /* 0x002fce0008000f00 */
.L_x_198:
[----:B-1----:R1:W2:Y:S02]  /*abe0*/  SYNCS.PHASECHK.TRANS64.TRYWAIT P0, [R0+URZ+0x98], R3 ;  /* 0x00009803000075a7 */ /* 0x0022a400080011ff */
[----:B--2---:R-:W-:Y:S05]  /*abf0*/  @!P0 NANOSLEEP.SYNCS 0x989680 ;  /* 0x009896800000895d */ /* 0x004fea0003900000 */
[----:B------:R-:W2:Y:S02]  /*ac00*/  @!P0 SYNCS.PHASECHK.TRANS64 P0, [R0+URZ+0x98], R3 ;  /* 0x00009803000085a7 */ /* 0x000ea400080010ff */
[----:B--2---:R-:W-:Y:S05]  /*ac10*/  @!P0 BRA `(.L_x_198) ;  /* 0xfffffffc00f08947 */ /* 0x004fea000383ffff */
[----:B------:R-:W-:Y:S05]  /*ac20*/  BRA `(.L_x_199) ;  /* 0xffffffac00e87947 */ /* 0x000fea000383ffff */
.L_x_104:
[----:B-1----:R-:W-:-:S07]  /*ac30*/  MOV R0, UR21 ;  /* 0x0000001500007c02 */ /* 0x002fce0008000f00 */
.L_x_200:
[----:B-1----:R1:W2:Y:S02]  /*ac40*/  SYNCS.PHASECHK.TRANS64.TRYWAIT P0, [R0+URZ+0xa0], R3 ;  /* 0x0000a003000075a7 */ /* 0x0022a400080011ff */
[----:B--2---:R-:W-:Y:S05]  /*ac50*/  @!P0 NANOSLEEP.SYNCS 0x989680 ;  /* 0x009896800000895d */ /* 0x004fea0003900000 */
[----:B------:R-:W2:Y:S02]  /*ac60*/  @!P0 SYNCS.PHASECHK.TRANS64 P0, [R0+URZ+0xa0], R3 ;  /* 0x0000a003000085a7 */ /* 0x000ea400080010ff */
[----:B--2---:R-:W-:Y:S05]  /*ac70*/  @!P0 BRA `(.L_x_200) ;  /* 0xfffffffc00f08947 */ /* 0x004fea000383ffff */
[----:B------:R-:W-:Y:S05]  /*ac80*/  BRA `(.L_x_201) ;  /* 0xffffffac00d87947 */ /* 0x000fea000383ffff */
.L_x_106:
[----:B-1----:R1:W2:Y:S02]  /*ac90*/  SYNCS.PHASECHK.TRANS64.TRYWAIT P0, [R3+URZ+0xc0], R0 ;  /* 0x0000c000030075a7 */ /* 0x0022a400080011ff */
[----:B--2---:R-:W-:Y:S05]  /*aca0*/  @!P0 NANOSLEEP.SYNCS 0x989680 ;  /* 0x009896800000895d */ /* 0x004fea0003900000 */
[----:B------:R-:W2:Y:S02]  /*acb0*/  @!P0 SYNCS.PHASECHK.TRANS64 P0, [R3+URZ+0xc0], R0 ;  /* 0x0000c000030085a7 */ /* 0x000ea400080010ff */
[----:B--2---:R-:W-:Y:S05]  /*acc0*/  @!P0 BRA `(.L_x_106) ;  /* 0xfffffffc00f08947 */ /* 0x004fea000383ffff */
[----:B------:R-:W-:Y:S05]  /*acd0*/  BRA `(.L_x_202) ;  /* 0xffffffb000987947 */ /* 0x000fea000383ffff */
.L_x_117:
[----:B-1----:R-:W-:Y:S04]  /*ace0*/  MOV R2, UR44 ;  /* 0x0000002c00027c02 */ /* 0x002fe80008000f00 */
[----:B------:R1:W2:Y:S03]  /*acf0*/  SYNCS.PHASECHK.TRANS64.TRYWAIT P1, [R2+URZ+0x70], R3 ;  /* 0x00007003020075a7 */ /* 0x0002a600080211ff */
[----:B--2---:R-:W-:Y:S05]  /*ad00*/  @!P1 NANOSLEEP.SYNCS 0x989680 ;  /* 0x009896800000995d */ /* 0x004fea0003900000 */
[----:B------:R-:W2:Y:S02]  /*ad10*/  @!P1 SYNCS.PHASECHK.TRANS64 P1, [R2+URZ+0x70], R3 ;  /* 0x00007003020095a7 */ /* 0x000ea400080210ff */
[----:B--2---:R-:W-:Y:S05]  /*ad20*/  @!P1 BRA `(.L_x_117) ;  /* 0xfffffffc00ec9947 */ /* 0x004fea000383ffff */
[----:B------:R-:W-:Y:S05]  /*ad30*/  BRA `(.L_x_116) ;  /* 0xffffffc000087947 */ /* 0x000fea000383ffff */
.L_x_119:
[----:B-1----:R1:W4:Y:S02]  /*ad40*/  SYNCS.PHASECHK.TRANS64.TRYWAIT P0, [R99+URZ+0xe0], R0 ;  /* 0x0000e000630075a7 */ /* 0x00232400080011ff */
[----:B----4-:R-:W-:Y:S05]  /*ad50*/  @!P0 NANOSLEEP.SYNCS 0x989680 ;  /* 0x009896800000895d */ /* 0x010fea0003900000 */
[----:B------:R-:W4:Y:S02]  /*ad60*/  @!P0 SYNCS.PHASECHK.TRANS64 P0, [R99+URZ+0xe0], R0 ;  /* 0x0000e000630085a7 */ /* 0x000f2400080010ff */
[----:B----4-:R-:W-:Y:S05]  /*ad70*/  @!P0 BRA `(.L_x_119) ;  /* 0xfffffffc00f08947 */ /* 0x010fea000383ffff */
[----:B------:R-:W-:Y:S05]  /*ad80*/  BRA `(.L_x_118) ;  /* 0xffffffc000307947 */ /* 0x000fea000383ffff */
.L_x_128:
[----:B---3--:R3:W4:Y:S02]  /*ad90*/  SYNCS.PHASECHK.TRANS64.TRYWAIT P0, [R3+URZ+0x70], R0 ;  /* 0x00007000030075a7 */ /* 0x00872400080011ff */
[----:B----4-:R-:W-:Y:S05]  /*ada0*/  @!P0 NANOSLEEP.SYNCS 0x989680 ;  /* 0x009896800000895d */ /* 0x010fea0003900000 */
[----:B------:R-:W4:Y:S02]  /*adb0*/  @!P0 SYNCS.PHASECHK.TRANS64 P0, [R3+URZ+0x70], R0 ;  /* 0x00007000030085a7 */ /* 0x000f2400080010ff */
[----:B----4-:R-:W-:Y:S05]  /*adc0*/  @!P0 BRA `(.L_x_128) ;  /* 0xfffffffc00f08947 */ /* 0x010fea000383ffff */
[----:B------:R-:W-:Y:S05]  /*add0*/  BRA `(.L_x_127) ;  /* 0xffffffcc000c7947 */ /* 0x000fea000383ffff */
.L_x_136:
[----:B---3--:R3:W4:Y:S02]  /*ade0*/  SYNCS.PHASECHK.TRANS64.TRYWAIT P0, [R62+URZ+0x70], R5 ;  /* 0x000070053e0075a7 */ /* 0x00872400080011ff */
[----:B----4-:R-:W-:Y:S05]  /*adf0*/  @!P0 NANOSLEEP.SYNCS 0x989680 ;  /* 0x009896800000895d */ /* 0x010fea0003900000 */
[----:B------:R-:W4:Y:S02]  /*ae00*/  @!P0 SYNCS.PHASECHK.TRANS64 P0, [R62+URZ+0x70], R5 ;  /* 0x000070053e0085a7 */ /* 0x000f2400080010ff */
[----:B----4-:R-:W-:Y:S05]  /*ae10*/  @!P0 BRA `(.L_x_136) ;  /* 0xfffffffc00f08947 */ /* 0x010fea000383ffff */
[----:B------:R-:W-:Y:S05]  /*ae20*/  BRA `(.L_x_135) ;  /* 0xffffffd800107947 */ /* 0x000fea000383ffff */
.L_x_144:
[----:B---3--:R3:W4:Y:S02]  /*ae30*/  SYNCS.PHASECHK.TRANS64.TRYWAIT P0, [R62+URZ+0x70], R5 ;  /* 0x000070053e0075a7 */ /* 0x00872400080011ff */
[----:B----4-:R-:W-:Y:S05]  /*ae40*/  @!P0 NANOSLEEP.SYNCS 0x989680 ;  /* 0x009896800000895d */ /* 0x010fea0003900000 */
[----:B------:R-:W4:Y:S02]  /*ae50*/  @!P0 SYNCS.PHASECHK.TRANS64 P0, [R62+URZ+0x70], R5 ;  /* 0x000070053e0085a7 */ /* 0x000f2400080010ff */
[----:B----4-:R-:W-:Y:S05]  /*ae60*/  @!P0 BRA `(.L_x_144) ;  /* 0xfffffffc00f08947 */ /* 0x010fea000383ffff */
[----:B------:R-:W-:Y:S05]  /*ae70*/  BRA `(.L_x_143) ;  /* 0xffffffe400147947 */ /* 0x000fea000383ffff */
        .weak           $__internal_0_$__cuda_sm10x_tcgen05_guardrail_trap_col_being_dealloced_not_returned_by_alloc
        .type           $__internal_0_$__cuda_sm10x_tcgen05_guardrail_trap_col_being_dealloced_not_returned_by_alloc,@function
        .size           $__internal_0_$__cuda_sm10x_tcgen05_guardrail_trap_col_being_dealloced_not_returned_by_alloc,($__internal_1_$__cuda_sm10x_tcgen05_guardrail_trap_phase_invalid_during_alloc - $__internal_0_$__cuda_sm10x_tcgen05_guardrail_trap_col_being_dealloced_not_returned_by_alloc)
$__internal_0_$__cuda_sm10x_tcgen05_guardrail_trap_col_being_dealloced_not_returned_by_alloc:
[----:B------:R-:W-:Y:S05]  /*ae80*/  BPT.TRAP 0x1 ;  /* 0x000000040000795c */ /* 0x000fea0000300000 */
[----:B------:R-:W-:-:S04]  /*ae90*/  HFMA2 R3, -RZ, RZ, 0, 0 ;  /* 0x00000000ff037431 */ /* 0x000fc800000001ff */
[----:B------:R-:W-:Y:S05]  /*aea0*/  RET.REL.NODEC R2 `(_ZN7cutlass13device_kernelINS_4gemm6kernel13GemmUniversalIN4cute5tupleIJiiiiEEENS1_10collective13CollectiveMmaINS1_46MainloopSm100TmaUmmaWarpSpecializedBlockScaledILi7ELi2ELi2ENS5_IJNS4_1CILi2EEENSA_ILi1EEESC_EEEEENS5_IJNSA_ILi256EEENSA_ILi128EEESF_EEENS5_IJNS_12float_e2m1_tENS_13float_ue8m0_tEEEENS5_IJNS5_IJlSC_lEEENS4_6LayoutINS5_IJNS5_IJNS5_IJNSA_ILi32EEENSA_ILi4EEEEEEiEEESQ_NS5_IJSC_iEEEEEENS5_IJNS5_IJNS5_IJNSA_ILi16EEESO_EEEiEEENS5_IJNS5_IJNSA_ILi0EEESC_EEENSA_ILi512EEEEEENS5_IJSW_iEEEEEEEEEEESK_S13_NS4_8TiledMMAINS4_8MMA_AtomIJNS4_23SM100_MMA_MXF4_2x1SM_SSISI_SI_fSJ_Li256ELi128ELi32ELNS4_4UMMA5MajorE0ELS18_0ELNS17_7ScaleInE0ELS19_0EEEEEENSM_INS5_IJSC_SC_SC_EEENS5_IJSW_SW_SW_EEEEENS5_IJNS4_10UnderscoreES1F_S1F_EEEEENS5_IJNS4_18SM100_TMA_2SM_LOADES1I_EEENS5_IJNS4_14ComposedLayoutINS4_7SwizzleILi3ELi4ELi3EEENS4_18smem_ptr_flag_bitsILi4EEENSM_INS5_IJNSA_ILi8EEESF_EEENS5_IJSF_SC_EEEEEEENSM_INS5_IJNS5_IJNS5_IJSP_SC_EEENS5_IJSN_SB_EEEEEESC_NS5_IJSB_SB_EEEEEENS5_IJNS5_IJNS5_IJSU_SY_EEESX_EEESW_NS5_IJSB_SY_EEEEEEEEEEEvNS4_8identityENS5_IJS1I_NS4_28SM100_TMA_2SM_LOAD_MULTICASTEEEES24_vS25_EENS_8epilogue10collective18CollectiveEpilogueINS29_23Sm100TmaWarpSpecializedILi4ELi2ELi32ELb1ELb0EEEJNS5_IJSG_SG_SF_EEENS5_IJNSM_ISG_SC_EENSM_ISN_SC_EEEEENS_10bfloat16_tESL_S2I_SL_NS29_6fusion15FusionCallbacksIS2D_NS2J_17LinearCombinationIS2I_fS2I_fLNS_15FloatRoundStyleE2EEES2E_S2H_JEEENS4_5SM1004TMEM4LOAD26SM100_TMEM_LOAD_32dp32b32xENS4_13SM90_TMA_LOADENS1K_INS1L_ILi2ELi4ELi3EEENS1N_ILi16EEENSM_INS5_IJS1P_SN_EEENS5_IJSN_SC_EEEEEEENS4_39AutoVectorizingCopyWithAssumedAlignmentILi128EEENS4_14SM90_TMA_STOREES2Z_S31_S31_EEEvvEEEEvNT_6ParamsE) ;  /* 0xffffff5002547950 */ /* 0x000fea0003c3ffff */
        .weak           $__internal_1_$__cuda_sm10x_tcgen05_guardrail_trap_phase_invalid_during_alloc
        .type           $__internal_1_$__cuda_sm10x_tcgen05_guardrail_trap_phase_invalid_during_alloc,@function
        .size           $__internal_1_$__cuda_sm10x_tcgen05_guardrail_trap_phase_invalid_during_alloc,($__internal_2_$__cuda_sm10x_tcgen05_guardrail_trap_unallocated_columns_being_dealloced - $__internal_1_$__cuda_sm10x_tcgen05_guardrail_trap_phase_invalid_during_alloc)
$__internal_1_$__cuda_sm10x_tcgen05_guardrail_trap_phase_invalid_during_alloc:
[----:B------:R-:W-:Y:S05]  /*aeb0*/  BPT.TRAP 0x1 ;  /* 0x000000040000795c */ /* 0x000fea0000300000 */
[----:B------:R-:W-:-:S04]  /*aec0*/  MOV R5, 0x0 ;  /* 0x0000000000057802 */ /* 0x000fc80000000f00 */
[----:B------:R-:W-:Y:S05]  /*aed0*/  RET.REL.NODEC R4 `(_ZN7cutlass13device_kernelINS_4gemm6kernel13GemmUniversalIN4cute5tupleIJiiiiEEENS1_10collective13CollectiveMmaINS1_46MainloopSm100TmaUmmaWarpSpecializedBlockScaledILi7ELi2ELi2ENS5_IJNS4_1CILi2EEENSA_ILi1EEESC_EEEEENS5_IJNSA_ILi256EEENSA_ILi128EEESF_EEENS5_IJNS_12float_e2m1_tENS_13float_ue8m0_tEEEENS5_IJNS5_IJlSC_lEEENS4_6LayoutINS5_IJNS5_IJNS5_IJNSA_ILi32EEENSA_ILi4EEEEEEiEEESQ_NS5_IJSC_iEEEEEENS5_IJNS5_IJNS5_IJNSA_ILi16EEESO_EEEiEEENS5_IJNS5_IJNSA_ILi0EEESC_EEENSA_ILi512EEEEEENS5_IJSW_iEEEEEEEEEEESK_S13_NS4_8TiledMMAINS4_8MMA_AtomIJNS4_23SM100_MMA_MXF4_2x1SM_SSISI_SI_fSJ_Li256ELi128ELi32ELNS4_4UMMA5MajorE0ELS18_0ELNS17_7ScaleInE0ELS19_0EEEEEENSM_INS5_IJSC_SC_SC_EEENS5_IJSW_SW_SW_EEEEENS5_IJNS4_10UnderscoreES1F_S1F_EEEEENS5_IJNS4_18SM100_TMA_2SM_LOADES1I_EEENS5_IJNS4_14ComposedLayoutINS4_7SwizzleILi3ELi4ELi3EEENS4_18smem_ptr_flag_bitsILi4EEENSM_INS5_IJNSA_ILi8EEESF_EEENS5_IJSF_SC_EEEEEEENSM_INS5_IJNS5_IJNS5_IJSP_SC_EEENS5_IJSN_SB_EEEEEESC_NS5_IJSB_SB_EEEEEENS5_IJNS5_IJNS5_IJSU_SY_EEESX_EEESW_NS5_IJSB_SY_EEEEEEEEEEEvNS4_8identityENS5_IJS1I_NS4_28SM100_TMA_2SM_LOAD_MULTICASTEEEES24_vS25_EENS_8epilogue10collective18CollectiveEpilogueINS29_23Sm100TmaWarpSpecializedILi4ELi2ELi32ELb1ELb0EEEJNS5_IJSG_SG_SF_EEENS5_IJNSM_ISG_SC_EENSM_ISN_SC_EEEEENS_10bfloat16_tESL_S2I_SL_NS29_6fusion15FusionCallbacksIS2D_NS2J_17LinearCombinationIS2I_fS2I_fLNS_15FloatRoundStyleE2EEES2E_S2H_JEEENS4_5SM1004TMEM4LOAD26SM100_TMEM_LOAD_32dp32b32xENS4_13SM90_TMA_LOADENS1K_INS1L_ILi2ELi4ELi3EEENS1N_ILi16EEENSM_INS5_IJS1P_SN_EEENS5_IJSN_SC_EEEEEEENS4_39AutoVectorizingCopyWithAssumedAlignmentILi128EEENS4_14SM90_TMA_STOREES2Z_S31_S31_EEEvvEEEEvNT_6ParamsE) ;  /* 0xffffff5004487950 */ /* 0x000fea0003c3ffff */
        .weak           $__internal_2_$__cuda_sm10x_tcgen05_guardrail_trap_unallocated_columns_being_dealloced
        .type           $__internal_2_$__cuda_sm10x_tcgen05_guardrail_trap_unallocated_columns_being_dealloced,@function
        .size           $__internal_2_$__cuda_sm10x_tcgen05_guardrail_trap_unallocated_columns_being_dealloced,(.L_x_204 - $__internal_2_$__cuda_sm10x_tcgen05_guardrail_trap_unallocated_columns_being_dealloced)
$__internal_2_$__cuda_sm10x_tcgen05_guardrail_trap_unallocated_columns_being_dealloced:
[----:B------:R-:W-:Y:S05]  /*aee0*/  BPT.TRAP 0x1 ;  /* 0x000000040000795c */ /* 0x000fea0000300000 */
[----:B------:R-:W-:-:S04]  /*aef0*/  HFMA2 R3, -RZ, RZ, 0, 0 ;  /* 0x00000000ff037431 */ /* 0x000fc800000001ff */
[----:B------:R-:W-:Y:S05]  /*af00*/  RET.REL.NODEC R2 `(_ZN7cutlass13device_kernelINS_4gemm6kernel13GemmUniversalIN4cute5tupleIJiiiiEEENS1_10collective13CollectiveMmaINS1_46MainloopSm100TmaUmmaWarpSpecializedBlockScaledILi7ELi2ELi2ENS5_IJNS4_1CILi2EEENSA_ILi1EEESC_EEEEENS5_IJNSA_ILi256EEENSA_ILi128EEESF_EEENS5_IJNS_12float_e2m1_tENS_13float_ue8m0_tEEEENS5_IJNS5_IJlSC_lEEENS4_6LayoutINS5_IJNS5_IJNS5_IJNSA_ILi32EEENSA_ILi4EEEEEEiEEESQ_NS5_IJSC_iEEEEEENS5_IJNS5_IJNS5_IJNSA_ILi16EEESO_EEEiEEENS5_IJNS5_IJNSA_ILi0EEESC_EEENSA_ILi512EEEEEENS5_IJSW_iEEEEEEEEEEESK_S13_NS4_8TiledMMAINS4_8MMA_AtomIJNS4_23SM100_MMA_MXF4_2x1SM_SSISI_SI_fSJ_Li256ELi128ELi32ELNS4_4UMMA5MajorE0ELS18_0ELNS17_7ScaleInE0ELS19_0EEEEEENSM_INS5_IJSC_SC_SC_EEENS5_IJSW_SW_SW_EEEEENS5_IJNS4_10UnderscoreES1F_S1F_EEEEENS5_IJNS4_18SM100_TMA_2SM_LOADES1I_EEENS5_IJNS4_14ComposedLayoutINS4_7SwizzleILi3ELi4ELi3EEENS4_18smem_ptr_flag_bitsILi4EEENSM_INS5_IJNSA_ILi8EEESF_EEENS5_IJSF_SC_EEEEEEENSM_INS5_IJNS5_IJNS5_IJSP_SC_EEENS5_IJSN_SB_EEEEEESC_NS5_IJSB_SB_EEEEEENS5_IJNS5_IJNS5_IJSU_SY_EEESX_EEESW_NS5_IJSB_SY_EEEEEEEEEEEvNS4_8identityENS5_IJS1I_NS4_28SM100_TMA_2SM_LOAD_MULTICASTEEEES24_vS25_EENS_8epilogue10collective18CollectiveEpilogueINS29_23Sm100TmaWarpSpecializedILi4ELi2ELi32ELb1ELb0EEEJNS5_IJSG_SG_SF_EEENS5_IJNSM_ISG_SC_EENSM_ISN_SC_EEEEENS_10bfloat16_tESL_S2I_SL_NS29_6fusion15FusionCallbacksIS2D_NS2J_17LinearCombinationIS2I_fS2I_fLNS_15FloatRoundStyleE2EEES2E_S2H_JEEENS4_5SM1004TMEM4LOAD26SM100_TMEM_LOAD_32dp32b32xENS4_13SM90_TMA_LOADENS1K_INS1L_ILi2ELi4ELi3EEENS1N_ILi16EEENSM_INS5_IJS1P_SN_EEENS5_IJSN_SC_EEEEEEENS4_39AutoVectorizingCopyWithAssumedAlignmentILi128EEENS4_14SM90_TMA_STOREES2Z_S31_S31_EEEvvEEEEvNT_6ParamsE) ;  /* 0xffffff50023c7950 */ /* 0x000fea0003c3ffff */
.L_x_203:
[----:B------:R-:W-:-:S00]  /*af10*/  BRA `(.L_x_203) ;  /* 0xfffffffc00fc7947 */ /* 0x000fc0000383ffff */
[----:B------:R-:W-:-:S00]  /*af20*/  NOP ;  /* 0x0000000000007918 */ /* 0x000fc00000000000 */
        /* <DEDUP_REMOVED lines=13> */
.L_x_204:


//--------------------- .nv.global.init           --------------------------
	.section	.nv.global.init,"aw",@progbits
.nv.global.init:
	.type		$str$29,@object
	.size		$str$29,($str$30 - $str$29)
$str$29:
        /*0000*/ 	.byte	0x28, 0x61, 0x64, 0x64, 0x72, 0x65, 0x73, 0x73, 0x20, 0x26, 0x20, 0x6d, 0x61, 0x73, 0x6b, 0x29
        /*0010*/ 	.byte	0x20, 0x3d, 0x3d, 0x20, 0x30, 0x00
	.type		$str$30,@object
	.size		$str$30,($str$26 - $str$30)
$str$30:
        /*0016*/ 	.byte	0x2f, 0x74, 0x6d, 0x70, 0x2f, 0x63, 0x75, 0x74, 0x6c, 0x61, 0x73, 0x73, 0x5f, 0x73, 0x77, 0x65
        /*0026*/ 	.byte	0x65, 0x70, 0x5f, 0x73, 0x72, 0x63, 0x2f, 0x69, 0x6e, 0x63, 0x6c, 0x75, 0x64, 0x65, 0x2f, 0x63
        /*0036*/ 	.byte	0x75, 0x74, 0x65, 0x2f, 0x70, 0x6f, 0x69, 0x6e, 0x74, 0x65, 0x72, 0x5f, 0x66, 0x6c, 0x61, 0x67
        /*0046*/ 	.byte	0x67, 0x65, 0x64, 0x2e, 0x68, 0x70, 0x70, 0x00
	.type		$str$26,@object
	.size		$str$26,($str$25 - $str$26)
$str$26:
        /*004e*/ 	.byte	0x2f, 0x74, 0x6d, 0x70, 0x2f, 0x63, 0x75, 0x74, 0x6c, 0x61, 0x73, 0x73, 0x5f, 0x73, 0x77, 0x65
        /*005e*/ 	.byte	0x65, 0x70, 0x5f, 0x73, 0x72, 0x63, 0x2f, 0x69, 0x6e, 0x63, 0x6c, 0x75, 0x64, 0x65, 0x2f, 0x63
        /*006e*/ 	.byte	0x75, 0x74, 0x65, 0x2f, 0x61, 0x74, 0x6f, 0x6d, 0x2f, 0x63, 0x6f, 0x70, 0x79, 0x5f, 0x74, 0x72
        /*007e*/ 	.byte	0x61, 0x69, 0x74, 0x73, 0x5f, 0x73, 0x6d, 0x31, 0x30, 0x30, 0x2e, 0x68, 0x70, 0x70, 0x00
	.type		$str$25,@object
	.size		$str$25,(__unnamed_1 - $str$25)
$str$25:
        /*008d*/ 	.byte	0x28, 0x28, 0x75, 0x69, 0x6e, 0x74, 0x33, 0x32, 0x5f, 0x74, 0x28, 0x74, 0x68, 0x72, 0x65, 0x61
        /*009d*/ 	.byte	0x64, 0x49, 0x64, 0x78, 0x2e, 0x78, 0x29, 0x20, 0x2f, 0x20, 0x33, 0x32, 0x29, 0x20, 0x25, 0x20
        /*00ad*/ 	.byte	0x34, 0x29, 0x20, 0x3d, 0x3d, 0x20, 0x28, 0x28, 0x28, 0x74, 0x6d, 0x65, 0x6d, 0x5f, 0x61, 0x64
        /*00bd*/ 	.byte	0x64, 0x72, 0x20, 0x3e, 0x3e, 0x20, 0x31, 0x36, 0x29, 0x20, 0x2f, 0x20, 0x33, 0x32, 0x29, 0x20
        /*00cd*/ 	.byte	0x25, 0x20, 0x34, 0x29, 0x00
	.type		__unnamed_1,@object
	.size		__unnamed_1,(__unnamed_2 - __unnamed_1)
__unnamed_1:
        /*00d2*/ 	.byte	0x61, 0x75, 0x74, 0x6f, 0x20, 0x63, 0x75, 0x74, 0x65, 0x3a, 0x3a, 0x61, 0x73, 0x5f, 0x70, 0x6f
        /* <DEDUP_REMOVED lines=24> */
        /*0262*/ 	.byte	0x34, 0x30, 0x39, 0x36, 0x3e, 0x3e, 0x3e, 0x3e, 0x5d, 0x00
	.type		__unnamed_2,@object
	.size		__unnamed_2,(.L_2 - __unnamed_2)
__unnamed_2:
        /* <DEDUP_REMOVED lines=42> */
        /*050c*/ 	.byte	0x3e, 0x3e, 0x5d, 0x00
.L_2:


//--------------------- .nv.shared._ZN7cutlass13device_kernelINS_4gemm6kernel13GemmUniversalIN4cute5tupleIJiiiiEEENS1_10collective13CollectiveMmaINS1_46MainloopSm100TmaUmmaWarpSpecializedBlockScaledILi7ELi2ELi2ENS5_IJNS4_1CILi2EEENSA_ILi1EEESC_EEEEENS5_IJNSA_ILi256EEENSA_ILi128EEESF_EEENS5_IJNS_12float_e2m1_tENS_13float_ue8m0_tEEEENS5_IJNS5_IJlSC_lEEENS4_6LayoutINS5_IJNS5_IJNS5_IJNSA_ILi32EEENSA_ILi4EEEEEEiEEESQ_NS5_IJSC_iEEEEEENS5_IJNS5_IJNS5_IJNSA_ILi16EEESO_EEEiEEENS5_IJNS5_IJNSA_ILi0EEESC_EEENSA_ILi512EEEEEENS5_IJSW_iEEEEEEEEEEESK_S13_NS4_8TiledMMAINS4_8MMA_AtomIJNS4_23SM100_MMA_MXF4_2x1SM_SSISI_SI_fSJ_Li256ELi128ELi32ELNS4_4UMMA5MajorE0ELS18_0ELNS17_7ScaleInE0ELS19_0EEEEEENSM_INS5_IJSC_SC_SC_EEENS5_IJSW_SW_SW_EEEEENS5_IJNS4_10UnderscoreES1F_S1F_EEEEENS5_IJNS4_18SM100_TMA_2SM_LOADES1I_EEENS5_IJNS4_14ComposedLayoutINS4_7SwizzleILi3ELi4ELi3EEENS4_18smem_ptr_flag_bitsILi4EEENSM_INS5_IJNSA_ILi8EEESF_EEENS5_IJSF_SC_EEEEEEENSM_INS5_IJNS5_IJNS5_IJSP_SC_EEENS5_IJSN_SB_EEEEEESC_NS5_IJSB_SB_EEEEEENS5_IJNS5_IJNS5_IJSU_SY_EEESX_EEESW_NS5_IJSB_SY_EEEEEEEEEEEvNS4_8identityENS5_IJS1I_NS4_28SM100_TMA_2SM_LOAD_MULTICASTEEEES24_vS25_EENS_8epilogue10collective18CollectiveEpilogueINS29_23Sm100TmaWarpSpecializedILi4ELi2ELi32ELb1ELb0EEEJNS5_IJSG_SG_SF_EEENS5_IJNSM_ISG_SC_EENSM_ISN_SC_EEEEENS_10bfloat16_tESL_S2I_SL_NS29_6fusion15FusionCallbacksIS2D_NS2J_17LinearCombinationIS2I_fS2I_fLNS_15FloatRoundStyleE2EEES2E_S2H_JEEENS4_5SM1004TMEM4LOAD26SM100_TMEM_LOAD_32dp32b32xENS4_13SM90_TMA_LOADENS1K_INS1L_ILi2ELi4ELi3EEENS1N_ILi16EEENSM_INS5_IJS1P_SN_EEENS5_IJSN_SC_EEEEEEENS4_39AutoVectorizingCopyWithAssumedAlignmentILi128EEENS4_14SM90_TMA_STOREES2Z_S31_S31_EEEvvEEEEvNT_6ParamsE --------------------------
	.section	.nv.shared._ZN7cutlass13device_kernelINS_4gemm6kernel13GemmUniversalIN4cute5tupleIJiiiiEEENS1_10collective13CollectiveMmaINS1_46MainloopSm100TmaUmmaWarpSpecializedBlockScaledILi7ELi2ELi2ENS5_IJNS4_1CILi2EEENSA_ILi1EEESC_EEEEENS5_IJNSA_ILi256EEENSA_ILi128EEESF_EEENS5_IJNS_12float_e2m1_tENS_13float_ue8m0_tEEEENS5_IJNS5_IJlSC_lEEENS4_6LayoutINS5_IJNS5_IJNS5_IJNSA_ILi32EEENSA_ILi4EEEEEEiEEESQ_NS5_IJSC_iEEEEEENS5_IJNS5_IJNS5_IJNSA_ILi16EEESO_EEEiEEENS5_IJNS5_IJNSA_ILi0EEESC_EEENSA_ILi512EEEEEENS5_IJSW_iEEEEEEEEEEESK_S13_NS4_8TiledMMAINS4_8MMA_AtomIJNS4_23SM100_MMA_MXF4_2x1SM_SSISI_SI_fSJ_Li256ELi128ELi32ELNS4_4UMMA5MajorE0ELS18_0ELNS17_7ScaleInE0ELS19_0EEEEEENSM_INS5_IJSC_SC_SC_EEENS5_IJSW_SW_SW_EEEEENS5_IJNS4_10UnderscoreES1F_S1F_EEEEENS5_IJNS4_18SM100_TMA_2SM_LOADES1I_EEENS5_IJNS4_14ComposedLayoutINS4_7SwizzleILi3ELi4ELi3EEENS4_18smem_ptr_flag_bitsILi4EEENSM_INS5_IJNSA_ILi8EEESF_EEENS5_IJSF_SC_EEEEEEENSM_INS5_IJNS5_IJNS5_IJSP_SC_EEENS5_IJSN_SB_EEEEEESC_NS5_IJSB_SB_EEEEEENS5_IJNS5_IJNS5_IJSU_SY_EEESX_EEESW_NS5_IJSB_SY_EEEEEEEEEEEvNS4_8identityENS5_IJS1I_NS4_28SM100_TMA_2SM_LOAD_MULTICASTEEEES24_vS25_EENS_8epilogue10collective18CollectiveEpilogueINS29_23Sm100TmaWarpSpecializedILi4ELi2ELi32ELb1ELb0EEEJNS5_IJSG_SG_SF_EEENS5_IJNSM_ISG_SC_EENSM_ISN_SC_EEEEENS_10bfloat16_tESL_S2I_SL_NS29_6fusion15FusionCallbacksIS2D_NS2J_17LinearCombinationIS2I_fS2I_fLNS_15FloatRoundStyleE2EEES2E_S2H_JEEENS4_5SM1004TMEM4LOAD26SM100_TMEM_LOAD_32dp32b32xENS4_13SM90_TMA_LOADENS1K_INS1L_ILi2ELi4ELi3EEENS1N_ILi16EEENSM_INS5_IJS1P_SN_EEENS5_IJSN_SC_EEEEEEENS4_39AutoVectorizingCopyWithAssumedAlignmentILi128EEENS4_14SM90_TMA_STOREES2Z_S31_S31_EEEvvEEEEvNT_6ParamsE,"aw",@nobits
	.sectionflags	@""
	.align	16
	.zero		1024


//--------------------- .nv.shared.reserved.0     --------------------------
	.section	.nv.shared.reserved.0,"aw",@nobits
	.weak		__nv_reservedSMEM_offset_0_alias
	.size		__nv_reservedSMEM_offset_0_alias, 0, 64
	.other		__nv_reservedSMEM_offset_0_alias,@"STO_CUDA_RESERVED_SHARED STV_DEFAULT"
__nv_reservedSMEM_offset_0_alias:
	.zero		0
.nv.shared.reserved.0:
	.zero		64
	.weak		__nv_reservedSMEM_tcgen05_partition
	.type		__nv_reservedSMEM_tcgen05_partition,@object
	.size		__nv_reservedSMEM_tcgen05_partition,(.L_0 - __nv_reservedSMEM_tcgen05_partition)
__nv_reservedSMEM_tcgen05_partition:
	.zero		32
.L_0:


//--------------------- .nv.global                --------------------------
	.section	.nv.global,"aw",@nobits
.nv.global:
	.type		_ZN40_INTERNAL_67166a73_4_k_cu_b0d6d0e1_363314cute1_E,@object
	.size		_ZN40_INTERNAL_67166a73_4_k_cu_b0d6d0e1_363314cute1_E,(_ZN40_INTERNAL_67166a73_4_k_cu_b0d6d0e1_363314cuda3std3__45__cpo6cbeginE - _ZN40_INTERNAL_67166a73_4_k_cu_b0d6d0e1_363314cute1_E)
_ZN40_INTERNAL_67166a73_4_k_cu_b0d6d0e1_363314cute1_E:
	.zero		1
	.type		_ZN40_INTERNAL_67166a73_4_k_cu_b0d6d0e1_363314cuda3std3__45__cpo6cbeginE,@object
	.size		_ZN40_INTERNAL_67166a73_4_k_cu_b0d6d0e1_363314cuda3std3__45__cpo6cbeginE,(_ZN40_INTERNAL_67166a73_4_k_cu_b0d6d0e1_363314cuda3std3__48in_placeE - _ZN40_INTERNAL_67166a73_4_k_cu_b0d6d0e1_363314cuda3std3__45__cpo6cbeginE)
_ZN40_INTERNAL_67166a73_4_k_cu_b0d6d0e1_363314cuda3std3__45__cpo6cbeginE:
	.zero		1
	.type		_ZN40_INTERNAL_67166a73_4_k_cu_b0d6d0e1_363314cuda3std3__48in_placeE,@object
	.size		_ZN40_INTERNAL_67166a73_4_k_cu_b0d6d0e1_363314cuda3std3__48in_placeE,(_ZN40_INTERNAL_67166a73_4_k_cu_b0d6d0e1_363314cuda3std6ranges3__45__cpo9iter_moveE - _ZN40_INTERNAL_67166a73_4_k_cu_b0d6d0e1_363314cuda3std3__48in_placeE)
_ZN40_INTERNAL_67166a73_4_k_cu_b0d6d0e1_363314cuda3std3__48in_placeE:
	.zero		1
	.type		_ZN40_INTERNAL_67166a73_4_k_cu_b0d6d0e1_363314cuda3std6ranges3__45__cpo9iter_moveE,@object
	.size		_ZN40_INTERNAL_67166a73_4_k_cu_b0d6d0e1_363314cuda3std6ranges3__45__cpo9iter_moveE,(_ZN40_INTERNAL_67166a73_4_k_cu_b0d6d0e1_363314cuda3std3__45__cpo5beginE - _ZN40_INTERNAL_67166a73_4_k_cu_b0d6d0e1_363314cuda3std6ranges3__45__cpo9iter_moveE)
_ZN40_INTERNAL_67166a73_4_k_cu_b0d6d0e1_363314cuda3std6ranges3__45__cpo9iter_moveE:
	.zero		1
	.type		_ZN40_INTERNAL_67166a73_4_k_cu_b0d6d0e1_363314cuda3std3__45__cpo5beginE,@object
	.size		_ZN40_INTERNAL_67166a73_4_k_cu_b0d6d0e1_363314cuda3std3__45__cpo5beginE,(_ZN40_INTERNAL_67166a73_4_k_cu_b0d6d0e1_363314cuda3std3__442_GLOBAL__N__67166a73_4_k_cu_b0d6d0e1_363316ignoreE - _ZN40_INTERNAL_67166a73_4_k_cu_b0d6d0e1_363314cuda3std3__45__cpo5beginE)
_ZN40_INTERNAL_67166a73_4_k_cu_b0d6d0e1_363314cuda3std3__45__cpo5beginE:
	.zero		1
	.type		_ZN40_INTERNAL_67166a73_4_k_cu_b0d6d0e1_363314cuda3std3__442_GLOBAL__N__67166a73_4_k_cu_b0d6d0e1_363316ignoreE,@object
	.size		_ZN40_INTERNAL_67166a73_4_k_cu_b0d6d0e1_363314cuda3std3__442_GLOBAL__N__67166a73_4_k_cu_b0d6d0e1_363316ignoreE,(_ZN40_INTERNAL_67166a73_4_k_cu_b0d6d0e1_363314cute7productE - _ZN40_INTERNAL_67166a73_4_k_cu_b0d6d0e1_363314cuda3std3__442_GLOBAL__N__67166a73_4_k_cu_b0d6d0e1_363316ignoreE)
_ZN40_INTERNAL_67166a73_4_k_cu_b0d6d0e1_363314cuda3std3__442_GLOBAL__N__67166a73_4_k_cu_b0d6d0e1_363316ignoreE:
	.zero		1
	.type		_ZN40_INTERNAL_67166a73_4_k_cu_b0d6d0e1_363314cute7productE,@object
	.size		_ZN40_INTERNAL_67166a73_4_k_cu_b0d6d0e1_363314cute7productE,(_ZN40_INTERNAL_67166a73_4_k_cu_b0d6d0e1_363314cuda3std3__45__cpo3endE - _ZN40_INTERNAL_67166a73_4_k_cu_b0d6d0e1_363314cute7productE)
_ZN40_INTERNAL_67166a73_4_k_cu_b0d6d0e1_363314cute7productE:
	.zero		1
	.type		_ZN40_INTERNAL_67166a73_4_k_cu_b0d6d0e1_363314cuda3std3__45__cpo3endE,@object
	.size		_ZN40_INTERNAL_67166a73_4_k_cu_b0d6d0e1_363314cuda3std3__45__cpo3endE,(_ZN40_INTERNAL_67166a73_4_k_cu_b0d6d0e1_363314cuda3std3__419piecewise_constructE - _ZN40_INTERNAL_67166a73_4_k_cu_b0d6d0e1_363314cuda3std3__45__cpo3endE)
_ZN40_INTERNAL_67166a73_4_k_cu_b0d6d0e1_363314cuda3std3__45__cpo3endE:
	.zero		1
	.type		_ZN40_INTERNAL_67166a73_4_k_cu_b0d6d0e1_363314cuda3std3__419piecewise_constructE,@object
	.size		_ZN40_INTERNAL_67166a73_4_k_cu_b0d6d0e1_363314cuda3std3__419piecewise_constructE,(_ZN40_INTERNAL_67166a73_4_k_cu_b0d6d0e1_363314cuda3std3__45__cpo4cendE - _ZN40_INTERNAL_67166a73_4_k_cu_b0d6d0e1_363314cuda3std3__419piecewise_constructE)
_ZN40_INTERNAL_67166a73_4_k_cu_b0d6d0e1_363314cuda3std3__419piecewise_constructE:
	.zero		1
	.type		_ZN40_INTERNAL_67166a73_4_k_cu_b0d6d0e1_363314cuda3std3__45__cpo4cendE,@object
	.size		_ZN40_INTERNAL_67166a73_4_k_cu_b0d6d0e1_363314cuda3std3__45__cpo4cendE,(_ZN40_INTERNAL_67166a73_4_k_cu_b0d6d0e1_363314cuda3std6ranges3__45__cpo4swapE - _ZN40_INTERNAL_67166a73_4_k_cu_b0d6d0e1_363314cuda3std3__45__cpo4cendE)
_ZN40_INTERNAL_67166a73_4_k_cu_b0d6d0e1_363314cuda3std3__45__cpo4cendE:
	.zero		1
	.type		_ZN40_INTERNAL_67166a73_4_k_cu_b0d6d0e1_363314cuda3std6ranges3__45__cpo4swapE,@object
	.size		_ZN40_INTERNAL_67166a73_4_k_cu_b0d6d0e1_363314cuda3std6ranges3__45__cpo4swapE,(.L_10 - _ZN40_INTERNAL_67166a73_4_k_cu_b0d6d0e1_363314cuda3std6ranges3__45__cpo4swapE)
_ZN40_INTERNAL_67166a73_4_k_cu_b0d6d0e1_363314cuda3std6ranges3__45__cpo4swapE:
	.zero		1
.L_10:


//--------------------- .nv.constant0._ZN7cutlass13device_kernelINS_4gemm6kernel13GemmUniversalIN4cute5tupleIJiiiiEEENS1_10collective13CollectiveMmaINS1_46MainloopSm100TmaUmmaWarpSpecializedBlockScaledILi7ELi2ELi2ENS5_IJNS4_1CILi2EEENSA_ILi1EEESC_EEEEENS5_IJNSA_ILi256EEENSA_ILi128EEESF_EEENS5_IJNS_12float_e2m1_tENS_13float_ue8m0_tEEEENS5_IJNS5_IJlSC_lEEENS4_6LayoutINS5_IJNS5_IJNS5_IJNSA_ILi32EEENSA_ILi4EEEEEEiEEESQ_NS5_IJSC_iEEEEEENS5_IJNS5_IJNS5_IJNSA_ILi16EEESO_EEEiEEENS5_IJNS5_IJNSA_ILi0EEESC_EEENSA_ILi512EEEEEENS5_IJSW_iEEEEEEEEEEESK_S13_NS4_8TiledMMAINS4_8MMA_AtomIJNS4_23SM100_MMA_MXF4_2x1SM_SSISI_SI_fSJ_Li256ELi128ELi32ELNS4_4UMMA5MajorE0ELS18_0ELNS17_7ScaleInE0ELS19_0EEEEEENSM_INS5_IJSC_SC_SC_EEENS5_IJSW_SW_SW_EEEEENS5_IJNS4_10UnderscoreES1F_S1F_EEEEENS5_IJNS4_18SM100_TMA_2SM_LOADES1I_EEENS5_IJNS4_14ComposedLayoutINS4_7SwizzleILi3ELi4ELi3EEENS4_18smem_ptr_flag_bitsILi4EEENSM_INS5_IJNSA_ILi8EEESF_EEENS5_IJSF_SC_EEEEEEENSM_INS5_IJNS5_IJNS5_IJSP_SC_EEENS5_IJSN_SB_EEEEEESC_NS5_IJSB_SB_EEEEEENS5_IJNS5_IJNS5_IJSU_SY_EEESX_EEESW_NS5_IJSB_SY_EEEEEEEEEEEvNS4_8identityENS5_IJS1I_NS4_28SM100_TMA_2SM_LOAD_MULTICASTEEEES24_vS25_EENS_8epilogue10collective18CollectiveEpilogueINS29_23Sm100TmaWarpSpecializedILi4ELi2ELi32ELb1ELb0EEEJNS5_IJSG_SG_SF_EEENS5_IJNSM_ISG_SC_EENSM_ISN_SC_EEEEENS_10bfloat16_tESL_S2I_SL_NS29_6fusion15FusionCallbacksIS2D_NS2J_17LinearCombinationIS2I_fS2I_fLNS_15FloatRoundStyleE2EEES2E_S2H_JEEENS4_5SM1004TMEM4LOAD26SM100_TMEM_LOAD_32dp32b32xENS4_13SM90_TMA_LOADENS1K_INS1L_ILi2ELi4ELi3EEENS1N_ILi16EEENSM_INS5_IJS1P_SN_EEENS5_IJSN_SC_EEEEEEENS4_39AutoVectorizingCopyWithAssumedAlignmentILi128EEENS4_14SM90_TMA_STOREES2Z_S31_S31_EEEvvEEEEvNT_6ParamsE --------------------------
	.section	.nv.constant0._ZN7cutlass13device_kernelINS_4gemm6kernel13GemmUniversalIN4cute5tupleIJiiiiEEENS1_10collective13CollectiveMmaINS1_46MainloopSm100TmaUmmaWarpSpecializedBlockScaledILi7ELi2ELi2ENS5_IJNS4_1CILi2EEENSA_ILi1EEESC_EEEEENS5_IJNSA_ILi256EEENSA_ILi128EEESF_EEENS5_IJNS_12float_e2m1_tENS_13float_ue8m0_tEEEENS5_IJNS5_IJlSC_lEEENS4_6LayoutINS5_IJNS5_IJNS5_IJNSA_ILi32EEENSA_ILi4EEEEEEiEEESQ_NS5_IJSC_iEEEEEENS5_IJNS5_IJNS5_IJNSA_ILi16EEESO_EEEiEEENS5_IJNS5_IJNSA_ILi0EEESC_EEENSA_ILi512EEEEEENS5_IJSW_iEEEEEEEEEEESK_S13_NS4_8TiledMMAINS4_8MMA_AtomIJNS4_23SM100_MMA_MXF4_2x1SM_SSISI_SI_fSJ_Li256ELi128ELi32ELNS4_4UMMA5MajorE0ELS18_0ELNS17_7ScaleInE0ELS19_0EEEEEENSM_INS5_IJSC_SC_SC_EEENS5_IJSW_SW_SW_EEEEENS5_IJNS4_10UnderscoreES1F_S1F_EEEEENS5_IJNS4_18SM100_TMA_2SM_LOADES1I_EEENS5_IJNS4_14ComposedLayoutINS4_7SwizzleILi3ELi4ELi3EEENS4_18smem_ptr_flag_bitsILi4EEENSM_INS5_IJNSA_ILi8EEESF_EEENS5_IJSF_SC_EEEEEEENSM_INS5_IJNS5_IJNS5_IJSP_SC_EEENS5_IJSN_SB_EEEEEESC_NS5_IJSB_SB_EEEEEENS5_IJNS5_IJNS5_IJSU_SY_EEESX_EEESW_NS5_IJSB_SY_EEEEEEEEEEEvNS4_8identityENS5_IJS1I_NS4_28SM100_TMA_2SM_LOAD_MULTICASTEEEES24_vS25_EENS_8epilogue10collective18CollectiveEpilogueINS29_23Sm100TmaWarpSpecializedILi4ELi2ELi32ELb1ELb0EEEJNS5_IJSG_SG_SF_EEENS5_IJNSM_ISG_SC_EENSM_ISN_SC_EEEEENS_10bfloat16_tESL_S2I_SL_NS29_6fusion15FusionCallbacksIS2D_NS2J_17LinearCombinationIS2I_fS2I_fLNS_15FloatRoundStyleE2EEES2E_S2H_JEEENS4_5SM1004TMEM4LOAD26SM100_TMEM_LOAD_32dp32b32xENS4_13SM90_TMA_LOADENS1K_INS1L_ILi2ELi4ELi3EEENS1N_ILi16EEENSM_INS5_IJS1P_SN_EEENS5_IJSN_SC_EEEEEEENS4_39AutoVectorizingCopyWithAssumedAlignmentILi128EEENS4_14SM90_TMA_STOREES2Z_S31_S31_EEEvvEEEEvNT_6ParamsE,"a",@progbits
	.sectionflags	@""
	.align	4
.nv.constant0._ZN7cutlass13device_kernelINS_4gemm6kernel13GemmUniversalIN4cute5tupleIJiiiiEEENS1_10collective13CollectiveMmaINS1_46MainloopSm100TmaUmmaWarpSpecializedBlockScaledILi7ELi2ELi2ENS5_IJNS4_1CILi2EEENSA_ILi1EEESC_EEEEENS5_IJNSA_ILi256EEENSA_ILi128EEESF_EEENS5_IJNS_12float_e2m1_tENS_13float_ue8m0_tEEEENS5_IJNS5_IJlSC_lEEENS4_6LayoutINS5_IJNS5_IJNS5_IJNSA_ILi32EEENSA_ILi4EEEEEEiEEESQ_NS5_IJSC_iEEEEEENS5_IJNS5_IJNS5_IJNSA_ILi16EEESO_EEEiEEENS5_IJNS5_IJNSA_ILi0EEESC_EEENSA_ILi512EEEEEENS5_IJSW_iEEEEEEEEEEESK_S13_NS4_8TiledMMAINS4_8MMA_AtomIJNS4_23SM100_MMA_MXF4_2x1SM_SSISI_SI_fSJ_Li256ELi128ELi32ELNS4_4UMMA5MajorE0ELS18_0ELNS17_7ScaleInE0ELS19_0EEEEEENSM_INS5_IJSC_SC_SC_EEENS5_IJSW_SW_SW_EEEEENS5_IJNS4_10UnderscoreES1F_S1F_EEEEENS5_IJNS4_18SM100_TMA_2SM_LOADES1I_EEENS5_IJNS4_14ComposedLayoutINS4_7SwizzleILi3ELi4ELi3EEENS4_18smem_ptr_flag_bitsILi4EEENSM_INS5_IJNSA_ILi8EEESF_EEENS5_IJSF_SC_EEEEEEENSM_INS5_IJNS5_IJNS5_IJSP_SC_EEENS5_IJSN_SB_EEEEEESC_NS5_IJSB_SB_EEEEEENS5_IJNS5_IJNS5_IJSU_SY_EEESX_EEESW_NS5_IJSB_SY_EEEEEEEEEEEvNS4_8identityENS5_IJS1I_NS4_28SM100_TMA_2SM_LOAD_MULTICASTEEEES24_vS25_EENS_8epilogue10collective18CollectiveEpilogueINS29_23Sm100TmaWarpSpecializedILi4ELi2ELi32ELb1ELb0EEEJNS5_IJSG_SG_SF_EEENS5_IJNSM_ISG_SC_EENSM_ISN_SC_EEEEENS_10bfloat16_tESL_S2I_SL_NS29_6fusion15FusionCallbacksIS2D_NS2J_17LinearCombinationIS2I_fS2I_fLNS_15FloatRoundStyleE2EEES2E_S2H_JEEENS4_5SM1004TMEM4LOAD26SM100_TMEM_LOAD_32dp32b32xENS4_13SM90_TMA_LOADENS1K_INS1L_ILi2ELi4ELi3EEENS1N_ILi16EEENSM_INS5_IJS1P_SN_EEENS5_IJSN_SC_EEEEEEENS4_39AutoVectorizingCopyWithAssumedAlignmentILi128EEENS4_14SM90_TMA_STOREES2Z_S31_S31_EEEvvEEEEvNT_6ParamsE:
	.zero		3968


//--------------------- SYMBOLS --------------------------

	.type		.nv.reservedSmem.offset0,@object
	.size		.nv.reservedSmem.offset0,0x4
	.type		.nv.reservedSmem.cap,@object
	.size		.nv.reservedSmem.cap,0x4
	.type		__assertfail,@function
